//
// Generated by NVIDIA NVVM Compiler
//
// Compiler Build ID: CL-36424714
// Cuda compilation tools, release 13.0, V13.0.88
// Based on NVVM 20.0.0
//

.version 9.0
.target sm_100
.address_size 64

	// .globl	_Z18print_transactionsP11TransactionP9Operationi
.extern .func  (.param .b32 func_retval0) vprintf
(
	.param .b64 vprintf_param_0,
	.param .b64 vprintf_param_1
)
;
.global .align 1 .b8 _ZN34_INTERNAL_ddd945d1_4_k_cu_b6f1c27e4cuda3std3__45__cpo5beginE[1];
.global .align 1 .b8 _ZN34_INTERNAL_ddd945d1_4_k_cu_b6f1c27e4cuda3std3__45__cpo3endE[1];
.global .align 1 .b8 _ZN34_INTERNAL_ddd945d1_4_k_cu_b6f1c27e4cuda3std3__45__cpo6cbeginE[1];
.global .align 1 .b8 _ZN34_INTERNAL_ddd945d1_4_k_cu_b6f1c27e4cuda3std3__45__cpo4cendE[1];
.global .align 1 .b8 _ZN34_INTERNAL_ddd945d1_4_k_cu_b6f1c27e4cuda3std3__45__cpo6rbeginE[1];
.global .align 1 .b8 _ZN34_INTERNAL_ddd945d1_4_k_cu_b6f1c27e4cuda3std3__45__cpo4rendE[1];
.global .align 1 .b8 _ZN34_INTERNAL_ddd945d1_4_k_cu_b6f1c27e4cuda3std3__45__cpo7crbeginE[1];
.global .align 1 .b8 _ZN34_INTERNAL_ddd945d1_4_k_cu_b6f1c27e4cuda3std3__45__cpo5crendE[1];
.global .align 1 .b8 _ZN34_INTERNAL_ddd945d1_4_k_cu_b6f1c27e4cuda3std3__436_GLOBAL__N__ddd945d1_4_k_cu_b6f1c27e6ignoreE[1];
.global .align 1 .b8 _ZN34_INTERNAL_ddd945d1_4_k_cu_b6f1c27e4cuda3std3__419piecewise_constructE[1];
.global .align 1 .b8 _ZN34_INTERNAL_ddd945d1_4_k_cu_b6f1c27e4cuda3std3__48in_placeE[1];
.global .align 1 .b8 _ZN34_INTERNAL_ddd945d1_4_k_cu_b6f1c27e4cuda3std3__420unreachable_sentinelE[1];
.global .align 1 .b8 _ZN34_INTERNAL_ddd945d1_4_k_cu_b6f1c27e4cuda3std3__47nulloptE[1];
.global .align 1 .b8 _ZN34_INTERNAL_ddd945d1_4_k_cu_b6f1c27e4cuda3std3__48unexpectE[1];
.global .align 1 .b8 _ZN34_INTERNAL_ddd945d1_4_k_cu_b6f1c27e4cuda3std6ranges3__45__cpo4swapE[1];
.global .align 1 .b8 _ZN34_INTERNAL_ddd945d1_4_k_cu_b6f1c27e4cuda3std6ranges3__45__cpo9iter_moveE[1];
.global .align 1 .b8 _ZN34_INTERNAL_ddd945d1_4_k_cu_b6f1c27e4cuda3std6ranges3__45__cpo5beginE[1];
.global .align 1 .b8 _ZN34_INTERNAL_ddd945d1_4_k_cu_b6f1c27e4cuda3std6ranges3__45__cpo3endE[1];
.global .align 1 .b8 _ZN34_INTERNAL_ddd945d1_4_k_cu_b6f1c27e4cuda3std6ranges3__45__cpo6cbeginE[1];
.global .align 1 .b8 _ZN34_INTERNAL_ddd945d1_4_k_cu_b6f1c27e4cuda3std6ranges3__45__cpo4cendE[1];
.global .align 1 .b8 _ZN34_INTERNAL_ddd945d1_4_k_cu_b6f1c27e4cuda3std6ranges3__45__cpo7advanceE[1];
.global .align 1 .b8 _ZN34_INTERNAL_ddd945d1_4_k_cu_b6f1c27e4cuda3std6ranges3__45__cpo9iter_swapE[1];
.global .align 1 .b8 _ZN34_INTERNAL_ddd945d1_4_k_cu_b6f1c27e4cuda3std6ranges3__45__cpo4nextE[1];
.global .align 1 .b8 _ZN34_INTERNAL_ddd945d1_4_k_cu_b6f1c27e4cuda3std6ranges3__45__cpo4prevE[1];
.global .align 1 .b8 _ZN34_INTERNAL_ddd945d1_4_k_cu_b6f1c27e4cuda3std6ranges3__45__cpo4dataE[1];
.global .align 1 .b8 _ZN34_INTERNAL_ddd945d1_4_k_cu_b6f1c27e4cuda3std6ranges3__45__cpo5cdataE[1];
.global .align 1 .b8 _ZN34_INTERNAL_ddd945d1_4_k_cu_b6f1c27e4cuda3std6ranges3__45__cpo4sizeE[1];
.global .align 1 .b8 _ZN34_INTERNAL_ddd945d1_4_k_cu_b6f1c27e4cuda3std6ranges3__45__cpo5ssizeE[1];
.global .align 1 .b8 _ZN34_INTERNAL_ddd945d1_4_k_cu_b6f1c27e4cuda3std6ranges3__45__cpo8distanceE[1];
.global .align 1 .b8 _ZN34_INTERNAL_ddd945d1_4_k_cu_b6f1c27e6thrust24THRUST_300001_SM_1000_NS6system6detail10sequential3seqE[1];
.global .align 1 .b8 _ZN34_INTERNAL_ddd945d1_4_k_cu_b6f1c27e6thrust24THRUST_300001_SM_1000_NS12placeholders2_1E[1];
.global .align 1 .b8 _ZN34_INTERNAL_ddd945d1_4_k_cu_b6f1c27e6thrust24THRUST_300001_SM_1000_NS12placeholders2_2E[1];
.global .align 1 .b8 _ZN34_INTERNAL_ddd945d1_4_k_cu_b6f1c27e6thrust24THRUST_300001_SM_1000_NS12placeholders2_3E[1];
.global .align 1 .b8 _ZN34_INTERNAL_ddd945d1_4_k_cu_b6f1c27e6thrust24THRUST_300001_SM_1000_NS12placeholders2_4E[1];
.global .align 1 .b8 _ZN34_INTERNAL_ddd945d1_4_k_cu_b6f1c27e6thrust24THRUST_300001_SM_1000_NS12placeholders2_5E[1];
.global .align 1 .b8 _ZN34_INTERNAL_ddd945d1_4_k_cu_b6f1c27e6thrust24THRUST_300001_SM_1000_NS12placeholders2_6E[1];
.global .align 1 .b8 _ZN34_INTERNAL_ddd945d1_4_k_cu_b6f1c27e6thrust24THRUST_300001_SM_1000_NS12placeholders2_7E[1];
.global .align 1 .b8 _ZN34_INTERNAL_ddd945d1_4_k_cu_b6f1c27e6thrust24THRUST_300001_SM_1000_NS12placeholders2_8E[1];
.global .align 1 .b8 _ZN34_INTERNAL_ddd945d1_4_k_cu_b6f1c27e6thrust24THRUST_300001_SM_1000_NS12placeholders2_9E[1];
.global .align 1 .b8 _ZN34_INTERNAL_ddd945d1_4_k_cu_b6f1c27e6thrust24THRUST_300001_SM_1000_NS12placeholders3_10E[1];
.global .align 1 .b8 $str[32] = {32, 32, 79, 112, 32, 37, 100, 58, 32, 114, 101, 99, 111, 114, 100, 95, 105, 100, 61, 37, 100, 44, 32, 116, 121, 112, 101, 61, 37, 100, 10};
.global .align 1 .b8 $str$1[8] = {65, 114, 114, 97, 121, 58, 32};
.global .align 1 .b8 $str$2[4] = {37, 100, 32};
.global .align 1 .b8 $str$3[3] = {10, 10};
.global .align 1 .b8 $str$4[9] = {82, 101, 115, 117, 108, 116, 58, 32};
.global .align 1 .b8 $str$5[10] = {40, 37, 100, 44, 32, 37, 100, 41, 32};
.global .align 1 .b8 $str$6[20] = {83, 111, 114, 116, 101, 100, 32, 79, 112, 101, 114, 97, 116, 105, 111, 110, 115, 58, 32};
.global .align 1 .b8 $str$7[18] = {40, 37, 100, 44, 32, 37, 100, 44, 32, 37, 100, 44, 32, 37, 100, 41, 32};

.visible .entry _Z18print_transactionsP11TransactionP9Operationi(
	.param .u64 .ptr .align 1 _Z18print_transactionsP11TransactionP9Operationi_param_0,
	.param .u64 .ptr .align 1 _Z18print_transactionsP11TransactionP9Operationi_param_1,
	.param .u32 _Z18print_transactionsP11TransactionP9Operationi_param_2
)
{
	.local .align 8 .b8 	__local_depot0[16];
	.reg .b64 	%SP;
	.reg .b64 	%SPL;
	.reg .pred 	%p<7>;
	.reg .b32 	%r<53>;
	.reg .b64 	%rd<21>;

	mov.u64 	%SPL, __local_depot0;
	cvta.local.u64 	%SP, %SPL;
	ld.param.u64 	%rd5, [_Z18print_transactionsP11TransactionP9Operationi_param_0];
	ld.param.u64 	%rd6, [_Z18print_transactionsP11TransactionP9Operationi_param_1];
	cvta.to.global.u64 	%rd1, %rd6;
	add.u64 	%rd7, %SP, 0;
	add.u64 	%rd2, %SPL, 0;
	mov.u32 	%r19, %tid.x;
	mov.u32 	%r20, %ctaid.x;
	mov.u32 	%r21, %ntid.x;
	mad.lo.s32 	%r1, %r20, %r21, %r19;
	setp.gt.s32 	%p1, %r1, 19;
	@%p1 bra 	$L__BB0_8;
	cvta.to.global.u64 	%rd8, %rd5;
	mul.wide.s32 	%rd9, %r1, 12;
	add.s64 	%rd10, %rd8, %rd9;
	ld.global.u32 	%r2, [%rd10+4];
	ld.global.u32 	%r3, [%rd10+8];
	setp.lt.s32 	%p2, %r3, 1;
	@%p2 bra 	$L__BB0_8;
	and.b32  	%r4, %r3, 3;
	setp.lt.u32 	%p3, %r3, 4;
	mov.b32 	%r52, 0;
	@%p3 bra 	$L__BB0_5;
	and.b32  	%r52, %r3, 2147483644;
	add.s64 	%rd3, %rd1, 16;
	mov.b32 	%r48, 0;
	mov.u64 	%rd13, $str;
	mov.u32 	%r47, %r2;
$L__BB0_4:
	mul.wide.s32 	%rd11, %r47, 8;
	add.s64 	%rd12, %rd3, %rd11;
	ld.global.u32 	%r24, [%rd12+-16];
	ld.global.u32 	%r25, [%rd12+-12];
	st.local.v2.u32 	[%rd2], {%r48, %r24};
	st.local.u32 	[%rd2+8], %r25;
	cvta.global.u64 	%rd14, %rd13;
	{ // callseq 0, 0
	.param .b64 param0;
	st.param.b64 	[param0], %rd14;
	.param .b64 param1;
	st.param.b64 	[param1], %rd7;
	.param .b32 retval0;
	call.uni (retval0), 
	vprintf, 
	(
	param0, 
	param1
	);
	ld.param.b32 	%r26, [retval0];
	} // callseq 0
	ld.global.u32 	%r28, [%rd12+-8];
	ld.global.u32 	%r29, [%rd12+-4];
	add.s32 	%r30, %r48, 1;
	st.local.v2.u32 	[%rd2], {%r30, %r28};
	st.local.u32 	[%rd2+8], %r29;
	{ // callseq 1, 0
	.param .b64 param0;
	st.param.b64 	[param0], %rd14;
	.param .b64 param1;
	st.param.b64 	[param1], %rd7;
	.param .b32 retval0;
	call.uni (retval0), 
	vprintf, 
	(
	param0, 
	param1
	);
	ld.param.b32 	%r31, [retval0];
	} // callseq 1
	ld.global.u32 	%r33, [%rd12];
	ld.global.u32 	%r34, [%rd12+4];
	add.s32 	%r35, %r48, 2;
	st.local.v2.u32 	[%rd2], {%r35, %r33};
	st.local.u32 	[%rd2+8], %r34;
	{ // callseq 2, 0
	.param .b64 param0;
	st.param.b64 	[param0], %rd14;
	.param .b64 param1;
	st.param.b64 	[param1], %rd7;
	.param .b32 retval0;
	call.uni (retval0), 
	vprintf, 
	(
	param0, 
	param1
	);
	ld.param.b32 	%r36, [retval0];
	} // callseq 2
	ld.global.u32 	%r38, [%rd12+8];
	ld.global.u32 	%r39, [%rd12+12];
	add.s32 	%r40, %r48, 3;
	st.local.v2.u32 	[%rd2], {%r40, %r38};
	st.local.u32 	[%rd2+8], %r39;
	{ // callseq 3, 0
	.param .b64 param0;
	st.param.b64 	[param0], %rd14;
	.param .b64 param1;
	st.param.b64 	[param1], %rd7;
	.param .b32 retval0;
	call.uni (retval0), 
	vprintf, 
	(
	param0, 
	param1
	);
	ld.param.b32 	%r41, [retval0];
	} // callseq 3
	add.s32 	%r47, %r47, 4;
	add.s32 	%r48, %r48, 4;
	setp.ne.s32 	%p4, %r48, %r52;
	@%p4 bra 	$L__BB0_4;
$L__BB0_5:
	setp.eq.s32 	%p5, %r4, 0;
	@%p5 bra 	$L__BB0_8;
	add.s64 	%rd4, %rd1, 4;
	add.s32 	%r51, %r52, %r2;
	neg.s32 	%r50, %r4;
	mov.u64 	%rd18, $str;
$L__BB0_7:
	.pragma "nounroll";
	mul.wide.s32 	%rd16, %r51, 8;
	add.s64 	%rd17, %rd4, %rd16;
	ld.global.u32 	%r43, [%rd17+-4];
	ld.global.u32 	%r44, [%rd17];
	st.local.v2.u32 	[%rd2], {%r52, %r43};
	st.local.u32 	[%rd2+8], %r44;
	cvta.global.u64 	%rd19, %rd18;
	{ // callseq 4, 0
	.param .b64 param0;
	st.param.b64 	[param0], %rd19;
	.param .b64 param1;
	st.param.b64 	[param1], %rd7;
	.param .b32 retval0;
	call.uni (retval0), 
	vprintf, 
	(
	param0, 
	param1
	);
	ld.param.b32 	%r45, [retval0];
	} // callseq 4
	add.s32 	%r52, %r52, 1;
	add.s32 	%r51, %r51, 1;
	add.s32 	%r50, %r50, 1;
	setp.ne.s32 	%p6, %r50, 0;
	@%p6 bra 	$L__BB0_7;
$L__BB0_8:
	ret;

}
	// .globl	_Z11print_arrayPi
.visible .entry _Z11print_arrayPi(
	.param .u64 .ptr .align 1 _Z11print_arrayPi_param_0
)
{
	.local .align 8 .b8 	__local_depot1[8];
	.reg .b64 	%SP;
	.reg .b64 	%SPL;
	.reg .b32 	%r<65>;
	.reg .b64 	%rd<11>;

	mov.u64 	%SPL, __local_depot1;
	cvta.local.u64 	%SP, %SPL;
	ld.param.u64 	%rd1, [_Z11print_arrayPi_param_0];
	mov.u64 	%rd2, $str$1;
	cvta.global.u64 	%rd3, %rd2;
	{ // callseq 5, 0
	.param .b64 param0;
	st.param.b64 	[param0], %rd3;
	.param .b64 param1;
	st.param.b64 	[param1], 0;
	.param .b32 retval0;
	call.uni (retval0), 
	vprintf, 
	(
	param0, 
	param1
	);
	ld.param.b32 	%r1, [retval0];
	} // callseq 5
	add.u64 	%rd4, %SP, 0;
	add.u64 	%rd5, %SPL, 0;
	cvta.to.global.u64 	%rd6, %rd1;
	ld.global.u32 	%r3, [%rd6];
	st.local.u32 	[%rd5], %r3;
	mov.u64 	%rd7, $str$2;
	cvta.global.u64 	%rd8, %rd7;
	{ // callseq 6, 0
	.param .b64 param0;
	st.param.b64 	[param0], %rd8;
	.param .b64 param1;
	st.param.b64 	[param1], %rd4;
	.param .b32 retval0;
	call.uni (retval0), 
	vprintf, 
	(
	param0, 
	param1
	);
	ld.param.b32 	%r4, [retval0];
	} // callseq 6
	ld.global.u32 	%r6, [%rd6+4];
	st.local.u32 	[%rd5], %r6;
	{ // callseq 7, 0
	.param .b64 param0;
	st.param.b64 	[param0], %rd8;
	.param .b64 param1;
	st.param.b64 	[param1], %rd4;
	.param .b32 retval0;
	call.uni (retval0), 
	vprintf, 
	(
	param0, 
	param1
	);
	ld.param.b32 	%r7, [retval0];
	} // callseq 7
	ld.global.u32 	%r9, [%rd6+8];
	st.local.u32 	[%rd5], %r9;
	{ // callseq 8, 0
	.param .b64 param0;
	st.param.b64 	[param0], %rd8;
	.param .b64 param1;
	st.param.b64 	[param1], %rd4;
	.param .b32 retval0;
	call.uni (retval0), 
	vprintf, 
	(
	param0, 
	param1
	);
	ld.param.b32 	%r10, [retval0];
	} // callseq 8
	ld.global.u32 	%r12, [%rd6+12];
	st.local.u32 	[%rd5], %r12;
	{ // callseq 9, 0
	.param .b64 param0;
	st.param.b64 	[param0], %rd8;
	.param .b64 param1;
	st.param.b64 	[param1], %rd4;
	.param .b32 retval0;
	call.uni (retval0), 
	vprintf, 
	(
	param0, 
	param1
	);
	ld.param.b32 	%r13, [retval0];
	} // callseq 9
	ld.global.u32 	%r15, [%rd6+16];
	st.local.u32 	[%rd5], %r15;
	{ // callseq 10, 0
	.param .b64 param0;
	st.param.b64 	[param0], %rd8;
	.param .b64 param1;
	st.param.b64 	[param1], %rd4;
	.param .b32 retval0;
	call.uni (retval0), 
	vprintf, 
	(
	param0, 
	param1
	);
	ld.param.b32 	%r16, [retval0];
	} // callseq 10
	ld.global.u32 	%r18, [%rd6+20];
	st.local.u32 	[%rd5], %r18;
	{ // callseq 11, 0
	.param .b64 param0;
	st.param.b64 	[param0], %rd8;
	.param .b64 param1;
	st.param.b64 	[param1], %rd4;
	.param .b32 retval0;
	call.uni (retval0), 
	vprintf, 
	(
	param0, 
	param1
	);
	ld.param.b32 	%r19, [retval0];
	} // callseq 11
	ld.global.u32 	%r21, [%rd6+24];
	st.local.u32 	[%rd5], %r21;
	{ // callseq 12, 0
	.param .b64 param0;
	st.param.b64 	[param0], %rd8;
	.param .b64 param1;
	st.param.b64 	[param1], %rd4;
	.param .b32 retval0;
	call.uni (retval0), 
	vprintf, 
	(
	param0, 
	param1
	);
	ld.param.b32 	%r22, [retval0];
	} // callseq 12
	ld.global.u32 	%r24, [%rd6+28];
	st.local.u32 	[%rd5], %r24;
	{ // callseq 13, 0
	.param .b64 param0;
	st.param.b64 	[param0], %rd8;
	.param .b64 param1;
	st.param.b64 	[param1], %rd4;
	.param .b32 retval0;
	call.uni (retval0), 
	vprintf, 
	(
	param0, 
	param1
	);
	ld.param.b32 	%r25, [retval0];
	} // callseq 13
	ld.global.u32 	%r27, [%rd6+32];
	st.local.u32 	[%rd5], %r27;
	{ // callseq 14, 0
	.param .b64 param0;
	st.param.b64 	[param0], %rd8;
	.param .b64 param1;
	st.param.b64 	[param1], %rd4;
	.param .b32 retval0;
	call.uni (retval0), 
	vprintf, 
	(
	param0, 
	param1
	);
	ld.param.b32 	%r28, [retval0];
	} // callseq 14
	ld.global.u32 	%r30, [%rd6+36];
	st.local.u32 	[%rd5], %r30;
	{ // callseq 15, 0
	.param .b64 param0;
	st.param.b64 	[param0], %rd8;
	.param .b64 param1;
	st.param.b64 	[param1], %rd4;
	.param .b32 retval0;
	call.uni (retval0), 
	vprintf, 
	(
	param0, 
	param1
	);
	ld.param.b32 	%r31, [retval0];
	} // callseq 15
	ld.global.u32 	%r33, [%rd6+40];
	st.local.u32 	[%rd5], %r33;
	{ // callseq 16, 0
	.param .b64 param0;
	st.param.b64 	[param0], %rd8;
	.param .b64 param1;
	st.param.b64 	[param1], %rd4;
	.param .b32 retval0;
	call.uni (retval0), 
	vprintf, 
	(
	param0, 
	param1
	);
	ld.param.b32 	%r34, [retval0];
	} // callseq 16
	ld.global.u32 	%r36, [%rd6+44];
	st.local.u32 	[%rd5], %r36;
	{ // callseq 17, 0
	.param .b64 param0;
	st.param.b64 	[param0], %rd8;
	.param .b64 param1;
	st.param.b64 	[param1], %rd4;
	.param .b32 retval0;
	call.uni (retval0), 
	vprintf, 
	(
	param0, 
	param1
	);
	ld.param.b32 	%r37, [retval0];
	} // callseq 17
	ld.global.u32 	%r39, [%rd6+48];
	st.local.u32 	[%rd5], %r39;
	{ // callseq 18, 0
	.param .b64 param0;
	st.param.b64 	[param0], %rd8;
	.param .b64 param1;
	st.param.b64 	[param1], %rd4;
	.param .b32 retval0;
	call.uni (retval0), 
	vprintf, 
	(
	param0, 
	param1
	);
	ld.param.b32 	%r40, [retval0];
	} // callseq 18
	ld.global.u32 	%r42, [%rd6+52];
	st.local.u32 	[%rd5], %r42;
	{ // callseq 19, 0
	.param .b64 param0;
	st.param.b64 	[param0], %rd8;
	.param .b64 param1;
	st.param.b64 	[param1], %rd4;
	.param .b32 retval0;
	call.uni (retval0), 
	vprintf, 
	(
	param0, 
	param1
	);
	ld.param.b32 	%r43, [retval0];
	} // callseq 19
	ld.global.u32 	%r45, [%rd6+56];
	st.local.u32 	[%rd5], %r45;
	{ // callseq 20, 0
	.param .b64 param0;
	st.param.b64 	[param0], %rd8;
	.param .b64 param1;
	st.param.b64 	[param1], %rd4;
	.param .b32 retval0;
	call.uni (retval0), 
	vprintf, 
	(
	param0, 
	param1
	);
	ld.param.b32 	%r46, [retval0];
	} // callseq 20
	ld.global.u32 	%r48, [%rd6+60];
	st.local.u32 	[%rd5], %r48;
	{ // callseq 21, 0
	.param .b64 param0;
	st.param.b64 	[param0], %rd8;
	.param .b64 param1;
	st.param.b64 	[param1], %rd4;
	.param .b32 retval0;
	call.uni (retval0), 
	vprintf, 
	(
	param0, 
	param1
	);
	ld.param.b32 	%r49, [retval0];
	} // callseq 21
	ld.global.u32 	%r51, [%rd6+64];
	st.local.u32 	[%rd5], %r51;
	{ // callseq 22, 0
	.param .b64 param0;
	st.param.b64 	[param0], %rd8;
	.param .b64 param1;
	st.param.b64 	[param1], %rd4;
	.param .b32 retval0;
	call.uni (retval0), 
	vprintf, 
	(
	param0, 
	param1
	);
	ld.param.b32 	%r52, [retval0];
	} // callseq 22
	ld.global.u32 	%r54, [%rd6+68];
	st.local.u32 	[%rd5], %r54;
	{ // callseq 23, 0
	.param .b64 param0;
	st.param.b64 	[param0], %rd8;
	.param .b64 param1;
	st.param.b64 	[param1], %rd4;
	.param .b32 retval0;
	call.uni (retval0), 
	vprintf, 
	(
	param0, 
	param1
	);
	ld.param.b32 	%r55, [retval0];
	} // callseq 23
	ld.global.u32 	%r57, [%rd6+72];
	st.local.u32 	[%rd5], %r57;
	{ // callseq 24, 0
	.param .b64 param0;
	st.param.b64 	[param0], %rd8;
	.param .b64 param1;
	st.param.b64 	[param1], %rd4;
	.param .b32 retval0;
	call.uni (retval0), 
	vprintf, 
	(
	param0, 
	param1
	);
	ld.param.b32 	%r58, [retval0];
	} // callseq 24
	ld.global.u32 	%r60, [%rd6+76];
	st.local.u32 	[%rd5], %r60;
	{ // callseq 25, 0
	.param .b64 param0;
	st.param.b64 	[param0], %rd8;
	.param .b64 param1;
	st.param.b64 	[param1], %rd4;
	.param .b32 retval0;
	call.uni (retval0), 
	vprintf, 
	(
	param0, 
	param1
	);
	ld.param.b32 	%r61, [retval0];
	} // callseq 25
	mov.u64 	%rd9, $str$3;
	cvta.global.u64 	%rd10, %rd9;
	{ // callseq 26, 0
	.param .b64 param0;
	st.param.b64 	[param0], %rd10;
	.param .b64 param1;
	st.param.b64 	[param1], 0;
	.param .b32 retval0;
	call.uni (retval0), 
	vprintf, 
	(
	param0, 
	param1
	);
	ld.param.b32 	%r63, [retval0];
	} // callseq 26
	ret;

}
	// .globl	_Z12print_resultP5RWLoc
.visible .entry _Z12print_resultP5RWLoc(
	.param .u64 .ptr .align 1 _Z12print_resultP5RWLoc_param_0
)
{
	.local .align 8 .b8 	__local_depot2[8];
	.reg .b64 	%SP;
	.reg .b64 	%SPL;
	.reg .b32 	%r<85>;
	.reg .b64 	%rd<11>;

	mov.u64 	%SPL, __local_depot2;
	cvta.local.u64 	%SP, %SPL;
	ld.param.u64 	%rd1, [_Z12print_resultP5RWLoc_param_0];
	cvta.to.global.u64 	%rd2, %rd1;
	mov.u64 	%rd3, $str$4;
	cvta.global.u64 	%rd4, %rd3;
	{ // callseq 27, 0
	.param .b64 param0;
	st.param.b64 	[param0], %rd4;
	.param .b64 param1;
	st.param.b64 	[param1], 0;
	.param .b32 retval0;
	call.uni (retval0), 
	vprintf, 
	(
	param0, 
	param1
	);
	ld.param.b32 	%r1, [retval0];
	} // callseq 27
	add.u64 	%rd5, %SP, 0;
	add.u64 	%rd6, %SPL, 0;
	ld.global.u32 	%r3, [%rd2];
	ld.global.u32 	%r4, [%rd2+4];
	st.local.v2.u32 	[%rd6], {%r3, %r4};
	mov.u64 	%rd7, $str$5;
	cvta.global.u64 	%rd8, %rd7;
	{ // callseq 28, 0
	.param .b64 param0;
	st.param.b64 	[param0], %rd8;
	.param .b64 param1;
	st.param.b64 	[param1], %rd5;
	.param .b32 retval0;
	call.uni (retval0), 
	vprintf, 
	(
	param0, 
	param1
	);
	ld.param.b32 	%r5, [retval0];
	} // callseq 28
	ld.global.u32 	%r7, [%rd2+8];
	ld.global.u32 	%r8, [%rd2+12];
	st.local.v2.u32 	[%rd6], {%r7, %r8};
	{ // callseq 29, 0
	.param .b64 param0;
	st.param.b64 	[param0], %rd8;
	.param .b64 param1;
	st.param.b64 	[param1], %rd5;
	.param .b32 retval0;
	call.uni (retval0), 
	vprintf, 
	(
	param0, 
	param1
	);
	ld.param.b32 	%r9, [retval0];
	} // callseq 29
	ld.global.u32 	%r11, [%rd2+16];
	ld.global.u32 	%r12, [%rd2+20];
	st.local.v2.u32 	[%rd6], {%r11, %r12};
	{ // callseq 30, 0
	.param .b64 param0;
	st.param.b64 	[param0], %rd8;
	.param .b64 param1;
	st.param.b64 	[param1], %rd5;
	.param .b32 retval0;
	call.uni (retval0), 
	vprintf, 
	(
	param0, 
	param1
	);
	ld.param.b32 	%r13, [retval0];
	} // callseq 30
	ld.global.u32 	%r15, [%rd2+24];
	ld.global.u32 	%r16, [%rd2+28];
	st.local.v2.u32 	[%rd6], {%r15, %r16};
	{ // callseq 31, 0
	.param .b64 param0;
	st.param.b64 	[param0], %rd8;
	.param .b64 param1;
	st.param.b64 	[param1], %rd5;
	.param .b32 retval0;
	call.uni (retval0), 
	vprintf, 
	(
	param0, 
	param1
	);
	ld.param.b32 	%r17, [retval0];
	} // callseq 31
	ld.global.u32 	%r19, [%rd2+32];
	ld.global.u32 	%r20, [%rd2+36];
	st.local.v2.u32 	[%rd6], {%r19, %r20};
	{ // callseq 32, 0
	.param .b64 param0;
	st.param.b64 	[param0], %rd8;
	.param .b64 param1;
	st.param.b64 	[param1], %rd5;
	.param .b32 retval0;
	call.uni (retval0), 
	vprintf, 
	(
	param0, 
	param1
	);
	ld.param.b32 	%r21, [retval0];
	} // callseq 32
	ld.global.u32 	%r23, [%rd2+40];
	ld.global.u32 	%r24, [%rd2+44];
	st.local.v2.u32 	[%rd6], {%r23, %r24};
	{ // callseq 33, 0
	.param .b64 param0;
	st.param.b64 	[param0], %rd8;
	.param .b64 param1;
	st.param.b64 	[param1], %rd5;
	.param .b32 retval0;
	call.uni (retval0), 
	vprintf, 
	(
	param0, 
	param1
	);
	ld.param.b32 	%r25, [retval0];
	} // callseq 33
	ld.global.u32 	%r27, [%rd2+48];
	ld.global.u32 	%r28, [%rd2+52];
	st.local.v2.u32 	[%rd6], {%r27, %r28};
	{ // callseq 34, 0
	.param .b64 param0;
	st.param.b64 	[param0], %rd8;
	.param .b64 param1;
	st.param.b64 	[param1], %rd5;
	.param .b32 retval0;
	call.uni (retval0), 
	vprintf, 
	(
	param0, 
	param1
	);
	ld.param.b32 	%r29, [retval0];
	} // callseq 34
	ld.global.u32 	%r31, [%rd2+56];
	ld.global.u32 	%r32, [%rd2+60];
	st.local.v2.u32 	[%rd6], {%r31, %r32};
	{ // callseq 35, 0
	.param .b64 param0;
	st.param.b64 	[param0], %rd8;
	.param .b64 param1;
	st.param.b64 	[param1], %rd5;
	.param .b32 retval0;
	call.uni (retval0), 
	vprintf, 
	(
	param0, 
	param1
	);
	ld.param.b32 	%r33, [retval0];
	} // callseq 35
	ld.global.u32 	%r35, [%rd2+64];
	ld.global.u32 	%r36, [%rd2+68];
	st.local.v2.u32 	[%rd6], {%r35, %r36};
	{ // callseq 36, 0
	.param .b64 param0;
	st.param.b64 	[param0], %rd8;
	.param .b64 param1;
	st.param.b64 	[param1], %rd5;
	.param .b32 retval0;
	call.uni (retval0), 
	vprintf, 
	(
	param0, 
	param1
	);
	ld.param.b32 	%r37, [retval0];
	} // callseq 36
	ld.global.u32 	%r39, [%rd2+72];
	ld.global.u32 	%r40, [%rd2+76];
	st.local.v2.u32 	[%rd6], {%r39, %r40};
	{ // callseq 37, 0
	.param .b64 param0;
	st.param.b64 	[param0], %rd8;
	.param .b64 param1;
	st.param.b64 	[param1], %rd5;
	.param .b32 retval0;
	call.uni (retval0), 
	vprintf, 
	(
	param0, 
	param1
	);
	ld.param.b32 	%r41, [retval0];
	} // callseq 37
	ld.global.u32 	%r43, [%rd2+80];
	ld.global.u32 	%r44, [%rd2+84];
	st.local.v2.u32 	[%rd6], {%r43, %r44};
	{ // callseq 38, 0
	.param .b64 param0;
	st.param.b64 	[param0], %rd8;
	.param .b64 param1;
	st.param.b64 	[param1], %rd5;
	.param .b32 retval0;
	call.uni (retval0), 
	vprintf, 
	(
	param0, 
	param1
	);
	ld.param.b32 	%r45, [retval0];
	} // callseq 38
	ld.global.u32 	%r47, [%rd2+88];
	ld.global.u32 	%r48, [%rd2+92];
	st.local.v2.u32 	[%rd6], {%r47, %r48};
	{ // callseq 39, 0
	.param .b64 param0;
	st.param.b64 	[param0], %rd8;
	.param .b64 param1;
	st.param.b64 	[param1], %rd5;
	.param .b32 retval0;
	call.uni (retval0), 
	vprintf, 
	(
	param0, 
	param1
	);
	ld.param.b32 	%r49, [retval0];
	} // callseq 39
	ld.global.u32 	%r51, [%rd2+96];
	ld.global.u32 	%r52, [%rd2+100];
	st.local.v2.u32 	[%rd6], {%r51, %r52};
	{ // callseq 40, 0
	.param .b64 param0;
	st.param.b64 	[param0], %rd8;
	.param .b64 param1;
	st.param.b64 	[param1], %rd5;
	.param .b32 retval0;
	call.uni (retval0), 
	vprintf, 
	(
	param0, 
	param1
	);
	ld.param.b32 	%r53, [retval0];
	} // callseq 40
	ld.global.u32 	%r55, [%rd2+104];
	ld.global.u32 	%r56, [%rd2+108];
	st.local.v2.u32 	[%rd6], {%r55, %r56};
	{ // callseq 41, 0
	.param .b64 param0;
	st.param.b64 	[param0], %rd8;
	.param .b64 param1;
	st.param.b64 	[param1], %rd5;
	.param .b32 retval0;
	call.uni (retval0), 
	vprintf, 
	(
	param0, 
	param1
	);
	ld.param.b32 	%r57, [retval0];
	} // callseq 41
	ld.global.u32 	%r59, [%rd2+112];
	ld.global.u32 	%r60, [%rd2+116];
	st.local.v2.u32 	[%rd6], {%r59, %r60};
	{ // callseq 42, 0
	.param .b64 param0;
	st.param.b64 	[param0], %rd8;
	.param .b64 param1;
	st.param.b64 	[param1], %rd5;
	.param .b32 retval0;
	call.uni (retval0), 
	vprintf, 
	(
	param0, 
	param1
	);
	ld.param.b32 	%r61, [retval0];
	} // callseq 42
	ld.global.u32 	%r63, [%rd2+120];
	ld.global.u32 	%r64, [%rd2+124];
	st.local.v2.u32 	[%rd6], {%r63, %r64};
	{ // callseq 43, 0
	.param .b64 param0;
	st.param.b64 	[param0], %rd8;
	.param .b64 param1;
	st.param.b64 	[param1], %rd5;
	.param .b32 retval0;
	call.uni (retval0), 
	vprintf, 
	(
	param0, 
	param1
	);
	ld.param.b32 	%r65, [retval0];
	} // callseq 43
	ld.global.u32 	%r67, [%rd2+128];
	ld.global.u32 	%r68, [%rd2+132];
	st.local.v2.u32 	[%rd6], {%r67, %r68};
	{ // callseq 44, 0
	.param .b64 param0;
	st.param.b64 	[param0], %rd8;
	.param .b64 param1;
	st.param.b64 	[param1], %rd5;
	.param .b32 retval0;
	call.uni (retval0), 
	vprintf, 
	(
	param0, 
	param1
	);
	ld.param.b32 	%r69, [retval0];
	} // callseq 44
	ld.global.u32 	%r71, [%rd2+136];
	ld.global.u32 	%r72, [%rd2+140];
	st.local.v2.u32 	[%rd6], {%r71, %r72};
	{ // callseq 45, 0
	.param .b64 param0;
	st.param.b64 	[param0], %rd8;
	.param .b64 param1;
	st.param.b64 	[param1], %rd5;
	.param .b32 retval0;
	call.uni (retval0), 
	vprintf, 
	(
	param0, 
	param1
	);
	ld.param.b32 	%r73, [retval0];
	} // callseq 45
	ld.global.u32 	%r75, [%rd2+144];
	ld.global.u32 	%r76, [%rd2+148];
	st.local.v2.u32 	[%rd6], {%r75, %r76};
	{ // callseq 46, 0
	.param .b64 param0;
	st.param.b64 	[param0], %rd8;
	.param .b64 param1;
	st.param.b64 	[param1], %rd5;
	.param .b32 retval0;
	call.uni (retval0), 
	vprintf, 
	(
	param0, 
	param1
	);
	ld.param.b32 	%r77, [retval0];
	} // callseq 46
	ld.global.u32 	%r79, [%rd2+152];
	ld.global.u32 	%r80, [%rd2+156];
	st.local.v2.u32 	[%rd6], {%r79, %r80};
	{ // callseq 47, 0
	.param .b64 param0;
	st.param.b64 	[param0], %rd8;
	.param .b64 param1;
	st.param.b64 	[param1], %rd5;
	.param .b32 retval0;
	call.uni (retval0), 
	vprintf, 
	(
	param0, 
	param1
	);
	ld.param.b32 	%r81, [retval0];
	} // callseq 47
	mov.u64 	%rd9, $str$3;
	cvta.global.u64 	%rd10, %rd9;
	{ // callseq 48, 0
	.param .b64 param0;
	st.param.b64 	[param0], %rd10;
	.param .b64 param1;
	st.param.b64 	[param1], 0;
	.param .b32 retval0;
	call.uni (retval0), 
	vprintf, 
	(
	param0, 
	param1
	);
	ld.param.b32 	%r83, [retval0];
	} // callseq 48
	ret;

}
	// .globl	_Z15print_sorted_opP18OperationForAllOps
.visible .entry _Z15print_sorted_opP18OperationForAllOps(
	.param .u64 .ptr .align 1 _Z15print_sorted_opP18OperationForAllOps_param_0
)
{
	.local .align 16 .b8 	__local_depot3[16];
	.reg .b64 	%SP;
	.reg .b64 	%SPL;
	.reg .b32 	%r<125>;
	.reg .b64 	%rd<11>;

	mov.u64 	%SPL, __local_depot3;
	cvta.local.u64 	%SP, %SPL;
	ld.param.u64 	%rd1, [_Z15print_sorted_opP18OperationForAllOps_param_0];
	cvta.to.global.u64 	%rd2, %rd1;
	mov.u64 	%rd3, $str$6;
	cvta.global.u64 	%rd4, %rd3;
	{ // callseq 49, 0
	.param .b64 param0;
	st.param.b64 	[param0], %rd4;
	.param .b64 param1;
	st.param.b64 	[param1], 0;
	.param .b32 retval0;
	call.uni (retval0), 
	vprintf, 
	(
	param0, 
	param1
	);
	ld.param.b32 	%r1, [retval0];
	} // callseq 49
	add.u64 	%rd5, %SP, 0;
	add.u64 	%rd6, %SPL, 0;
	ld.global.u32 	%r3, [%rd2];
	ld.global.u32 	%r4, [%rd2+4];
	ld.global.u32 	%r5, [%rd2+8];
	ld.global.u32 	%r6, [%rd2+12];
	st.local.v4.u32 	[%rd6], {%r3, %r4, %r5, %r6};
	mov.u64 	%rd7, $str$7;
	cvta.global.u64 	%rd8, %rd7;
	{ // callseq 50, 0
	.param .b64 param0;
	st.param.b64 	[param0], %rd8;
	.param .b64 param1;
	st.param.b64 	[param1], %rd5;
	.param .b32 retval0;
	call.uni (retval0), 
	vprintf, 
	(
	param0, 
	param1
	);
	ld.param.b32 	%r7, [retval0];
	} // callseq 50
	ld.global.u32 	%r9, [%rd2+20];
	ld.global.u32 	%r10, [%rd2+24];
	ld.global.u32 	%r11, [%rd2+28];
	ld.global.u32 	%r12, [%rd2+32];
	st.local.v4.u32 	[%rd6], {%r9, %r10, %r11, %r12};
	{ // callseq 51, 0
	.param .b64 param0;
	st.param.b64 	[param0], %rd8;
	.param .b64 param1;
	st.param.b64 	[param1], %rd5;
	.param .b32 retval0;
	call.uni (retval0), 
	vprintf, 
	(
	param0, 
	param1
	);
	ld.param.b32 	%r13, [retval0];
	} // callseq 51
	ld.global.u32 	%r15, [%rd2+40];
	ld.global.u32 	%r16, [%rd2+44];
	ld.global.u32 	%r17, [%rd2+48];
	ld.global.u32 	%r18, [%rd2+52];
	st.local.v4.u32 	[%rd6], {%r15, %r16, %r17, %r18};
	{ // callseq 52, 0
	.param .b64 param0;
	st.param.b64 	[param0], %rd8;
	.param .b64 param1;
	st.param.b64 	[param1], %rd5;
	.param .b32 retval0;
	call.uni (retval0), 
	vprintf, 
	(
	param0, 
	param1
	);
	ld.param.b32 	%r19, [retval0];
	} // callseq 52
	ld.global.u32 	%r21, [%rd2+60];
	ld.global.u32 	%r22, [%rd2+64];
	ld.global.u32 	%r23, [%rd2+68];
	ld.global.u32 	%r24, [%rd2+72];
	st.local.v4.u32 	[%rd6], {%r21, %r22, %r23, %r24};
	{ // callseq 53, 0
	.param .b64 param0;
	st.param.b64 	[param0], %rd8;
	.param .b64 param1;
	st.param.b64 	[param1], %rd5;
	.param .b32 retval0;
	call.uni (retval0), 
	vprintf, 
	(
	param0, 
	param1
	);
	ld.param.b32 	%r25, [retval0];
	} // callseq 53
	ld.global.u32 	%r27, [%rd2+80];
	ld.global.u32 	%r28, [%rd2+84];
	ld.global.u32 	%r29, [%rd2+88];
	ld.global.u32 	%r30, [%rd2+92];
	st.local.v4.u32 	[%rd6], {%r27, %r28, %r29, %r30};
	{ // callseq 54, 0
	.param .b64 param0;
	st.param.b64 	[param0], %rd8;
	.param .b64 param1;
	st.param.b64 	[param1], %rd5;
	.param .b32 retval0;
	call.uni (retval0), 
	vprintf, 
	(
	param0, 
	param1
	);
	ld.param.b32 	%r31, [retval0];
	} // callseq 54
	ld.global.u32 	%r33, [%rd2+100];
	ld.global.u32 	%r34, [%rd2+104];
	ld.global.u32 	%r35, [%rd2+108];
	ld.global.u32 	%r36, [%rd2+112];
	st.local.v4.u32 	[%rd6], {%r33, %r34, %r35, %r36};
	{ // callseq 55, 0
	.param .b64 param0;
	st.param.b64 	[param0], %rd8;
	.param .b64 param1;
	st.param.b64 	[param1], %rd5;
	.param .b32 retval0;
	call.uni (retval0), 
	vprintf, 
	(
	param0, 
	param1
	);
	ld.param.b32 	%r37, [retval0];
	} // callseq 55
	ld.global.u32 	%r39, [%rd2+120];
	ld.global.u32 	%r40, [%rd2+124];
	ld.global.u32 	%r41, [%rd2+128];
	ld.global.u32 	%r42, [%rd2+132];
	st.local.v4.u32 	[%rd6], {%r39, %r40, %r41, %r42};
	{ // callseq 56, 0
	.param .b64 param0;
	st.param.b64 	[param0], %rd8;
	.param .b64 param1;
	st.param.b64 	[param1], %rd5;
	.param .b32 retval0;
	call.uni (retval0), 
	vprintf, 
	(
	param0, 
	param1
	);
	ld.param.b32 	%r43, [retval0];
	} // callseq 56
	ld.global.u32 	%r45, [%rd2+140];
	ld.global.u32 	%r46, [%rd2+144];
	ld.global.u32 	%r47, [%rd2+148];
	ld.global.u32 	%r48, [%rd2+152];
	st.local.v4.u32 	[%rd6], {%r45, %r46, %r47, %r48};
	{ // callseq 57, 0
	.param .b64 param0;
	st.param.b64 	[param0], %rd8;
	.param .b64 param1;
	st.param.b64 	[param1], %rd5;
	.param .b32 retval0;
	call.uni (retval0), 
	vprintf, 
	(
	param0, 
	param1
	);
	ld.param.b32 	%r49, [retval0];
	} // callseq 57
	ld.global.u32 	%r51, [%rd2+160];
	ld.global.u32 	%r52, [%rd2+164];
	ld.global.u32 	%r53, [%rd2+168];
	ld.global.u32 	%r54, [%rd2+172];
	st.local.v4.u32 	[%rd6], {%r51, %r52, %r53, %r54};
	{ // callseq 58, 0
	.param .b64 param0;
	st.param.b64 	[param0], %rd8;
	.param .b64 param1;
	st.param.b64 	[param1], %rd5;
	.param .b32 retval0;
	call.uni (retval0), 
	vprintf, 
	(
	param0, 
	param1
	);
	ld.param.b32 	%r55, [retval0];
	} // callseq 58
	ld.global.u32 	%r57, [%rd2+180];
	ld.global.u32 	%r58, [%rd2+184];
	ld.global.u32 	%r59, [%rd2+188];
	ld.global.u32 	%r60, [%rd2+192];
	st.local.v4.u32 	[%rd6], {%r57, %r58, %r59, %r60};
	{ // callseq 59, 0
	.param .b64 param0;
	st.param.b64 	[param0], %rd8;
	.param .b64 param1;
	st.param.b64 	[param1], %rd5;
	.param .b32 retval0;
	call.uni (retval0), 
	vprintf, 
	(
	param0, 
	param1
	);
	ld.param.b32 	%r61, [retval0];
	} // callseq 59
	ld.global.u32 	%r63, [%rd2+200];
	ld.global.u32 	%r64, [%rd2+204];
	ld.global.u32 	%r65, [%rd2+208];
	ld.global.u32 	%r66, [%rd2+212];
	st.local.v4.u32 	[%rd6], {%r63, %r64, %r65, %r66};
	{ // callseq 60, 0
	.param .b64 param0;
	st.param.b64 	[param0], %rd8;
	.param .b64 param1;
	st.param.b64 	[param1], %rd5;
	.param .b32 retval0;
	call.uni (retval0), 
	vprintf, 
	(
	param0, 
	param1
	);
	ld.param.b32 	%r67, [retval0];
	} // callseq 60
	ld.global.u32 	%r69, [%rd2+220];
	ld.global.u32 	%r70, [%rd2+224];
	ld.global.u32 	%r71, [%rd2+228];
	ld.global.u32 	%r72, [%rd2+232];
	st.local.v4.u32 	[%rd6], {%r69, %r70, %r71, %r72};
	{ // callseq 61, 0
	.param .b64 param0;
	st.param.b64 	[param0], %rd8;
	.param .b64 param1;
	st.param.b64 	[param1], %rd5;
	.param .b32 retval0;
	call.uni (retval0), 
	vprintf, 
	(
	param0, 
	param1
	);
	ld.param.b32 	%r73, [retval0];
	} // callseq 61
	ld.global.u32 	%r75, [%rd2+240];
	ld.global.u32 	%r76, [%rd2+244];
	ld.global.u32 	%r77, [%rd2+248];
	ld.global.u32 	%r78, [%rd2+252];
	st.local.v4.u32 	[%rd6], {%r75, %r76, %r77, %r78};
	{ // callseq 62, 0
	.param .b64 param0;
	st.param.b64 	[param0], %rd8;
	.param .b64 param1;
	st.param.b64 	[param1], %rd5;
	.param .b32 retval0;
	call.uni (retval0), 
	vprintf, 
	(
	param0, 
	param1
	);
	ld.param.b32 	%r79, [retval0];
	} // callseq 62
	ld.global.u32 	%r81, [%rd2+260];
	ld.global.u32 	%r82, [%rd2+264];
	ld.global.u32 	%r83, [%rd2+268];
	ld.global.u32 	%r84, [%rd2+272];
	st.local.v4.u32 	[%rd6], {%r81, %r82, %r83, %r84};
	{ // callseq 63, 0
	.param .b64 param0;
	st.param.b64 	[param0], %rd8;
	.param .b64 param1;
	st.param.b64 	[param1], %rd5;
	.param .b32 retval0;
	call.uni (retval0), 
	vprintf, 
	(
	param0, 
	param1
	);
	ld.param.b32 	%r85, [retval0];
	} // callseq 63
	ld.global.u32 	%r87, [%rd2+280];
	ld.global.u32 	%r88, [%rd2+284];
	ld.global.u32 	%r89, [%rd2+288];
	ld.global.u32 	%r90, [%rd2+292];
	st.local.v4.u32 	[%rd6], {%r87, %r88, %r89, %r90};
	{ // callseq 64, 0
	.param .b64 param0;
	st.param.b64 	[param0], %rd8;
	.param .b64 param1;
	st.param.b64 	[param1], %rd5;
	.param .b32 retval0;
	call.uni (retval0), 
	vprintf, 
	(
	param0, 
	param1
	);
	ld.param.b32 	%r91, [retval0];
	} // callseq 64
	ld.global.u32 	%r93, [%rd2+300];
	ld.global.u32 	%r94, [%rd2+304];
	ld.global.u32 	%r95, [%rd2+308];
	ld.global.u32 	%r96, [%rd2+312];
	st.local.v4.u32 	[%rd6], {%r93, %r94, %r95, %r96};
	{ // callseq 65, 0
	.param .b64 param0;
	st.param.b64 	[param0], %rd8;
	.param .b64 param1;
	st.param.b64 	[param1], %rd5;
	.param .b32 retval0;
	call.uni (retval0), 
	vprintf, 
	(
	param0, 
	param1
	);
	ld.param.b32 	%r97, [retval0];
	} // callseq 65
	ld.global.u32 	%r99, [%rd2+320];
	ld.global.u32 	%r100, [%rd2+324];
	ld.global.u32 	%r101, [%rd2+328];
	ld.global.u32 	%r102, [%rd2+332];
	st.local.v4.u32 	[%rd6], {%r99, %r100, %r101, %r102};
	{ // callseq 66, 0
	.param .b64 param0;
	st.param.b64 	[param0], %rd8;
	.param .b64 param1;
	st.param.b64 	[param1], %rd5;
	.param .b32 retval0;
	call.uni (retval0), 
	vprintf, 
	(
	param0, 
	param1
	);
	ld.param.b32 	%r103, [retval0];
	} // callseq 66
	ld.global.u32 	%r105, [%rd2+340];
	ld.global.u32 	%r106, [%rd2+344];
	ld.global.u32 	%r107, [%rd2+348];
	ld.global.u32 	%r108, [%rd2+352];
	st.local.v4.u32 	[%rd6], {%r105, %r106, %r107, %r108};
	{ // callseq 67, 0
	.param .b64 param0;
	st.param.b64 	[param0], %rd8;
	.param .b64 param1;
	st.param.b64 	[param1], %rd5;
	.param .b32 retval0;
	call.uni (retval0), 
	vprintf, 
	(
	param0, 
	param1
	);
	ld.param.b32 	%r109, [retval0];
	} // callseq 67
	ld.global.u32 	%r111, [%rd2+360];
	ld.global.u32 	%r112, [%rd2+364];
	ld.global.u32 	%r113, [%rd2+368];
	ld.global.u32 	%r114, [%rd2+372];
	st.local.v4.u32 	[%rd6], {%r111, %r112, %r113, %r114};
	{ // callseq 68, 0
	.param .b64 param0;
	st.param.b64 	[param0], %rd8;
	.param .b64 param1;
	st.param.b64 	[param1], %rd5;
	.param .b32 retval0;
	call.uni (retval0), 
	vprintf, 
	(
	param0, 
	param1
	);
	ld.param.b32 	%r115, [retval0];
	} // callseq 68
	ld.global.u32 	%r117, [%rd2+380];
	ld.global.u32 	%r118, [%rd2+384];
	ld.global.u32 	%r119, [%rd2+388];
	ld.global.u32 	%r120, [%rd2+392];
	st.local.v4.u32 	[%rd6], {%r117, %r118, %r119, %r120};
	{ // callseq 69, 0
	.param .b64 param0;
	st.param.b64 	[param0], %rd8;
	.param .b64 param1;
	st.param.b64 	[param1], %rd5;
	.param .b32 retval0;
	call.uni (retval0), 
	vprintf, 
	(
	param0, 
	param1
	);
	ld.param.b32 	%r121, [retval0];
	} // callseq 69
	mov.u64 	%rd9, $str$3;
	cvta.global.u64 	%rd10, %rd9;
	{ // callseq 70, 0
	.param .b64 param0;
	st.param.b64 	[param0], %rd10;
	.param .b64 param1;
	st.param.b64 	[param1], 0;
	.param .b32 retval0;
	call.uni (retval0), 
	vprintf, 
	(
	param0, 
	param1
	);
	ld.param.b32 	%r123, [retval0];
	} // callseq 70
	ret;

}
	// .globl	_Z6warmUpv
.visible .entry _Z6warmUpv()
{


	ret;

}
	// .globl	_ZN3cub18CUB_300001_SM_10006detail11EmptyKernelIvEEvv
.visible .entry _ZN3cub18CUB_300001_SM_10006detail11EmptyKernelIvEEvv()
{


	ret;

}


// ===== COMPILED SASS (sm_100) =====

	.target	sm_100

	.elftype	@"ET_EXEC"


//--------------------- .note.nv.tkinfo           --------------------------
	.section	.note.nv.tkinfo,"",@"SHT_NOTE"
	.sectionflags	@"SHF_NOTE_NV_TKINFO"
	.tkinfo
        /*0018*/ 	.word	0x00000002
        /*0030*/ 	.string	""
        /*0030*/ 	.string	"ptxas"
        /*0030*/ 	.string	"Cuda compilation tools, release 13.0, V13.0.88"
        /*0030*/ 	.string	"Build cuda_13.0.r13.0/compiler.36424714_0"
        /*0030*/ 	.string	"-arch sm_100 -m 64 "



//--------------------- .note.nv.cuinfo           --------------------------
	.section	.note.nv.cuinfo,"",@"SHT_NOTE"
	.sectionflags	@"SHF_NOTE_NV_CUINFO"
        /*0018*/ 	.short	0x0002
        /*001a*/ 	.short	0x0064
        /*001c*/ 	.short	0x0082
	.zero		2


//--------------------- .nv.info                  --------------------------
	.section	.nv.info,"",@"SHT_CUDA_INFO"
	.align	4


	//----- nvinfo : EIATTR_REGCOUNT
	.align		4
        /*0000*/ 	.byte	0x04, 0x2f
        /*0002*/ 	.short	(.L_49 - .L_48)
	.align		4
.L_48:
        /*0004*/ 	.word	index@(_Z18print_transactionsP11TransactionP9Operationi)
        /*0008*/ 	.word	0x00000020


	//----- nvinfo : EIATTR_FRAME_SIZE
	.align		4
.L_49:
        /*000c*/ 	.byte	0x04, 0x11
        /*000e*/ 	.short	(.L_51 - .L_50)
	.align		4
.L_50:
        /*0010*/ 	.word	index@(_Z18print_transactionsP11TransactionP9Operationi)
        /*0014*/ 	.word	0x00000010


	//----- nvinfo : EIATTR_REGCOUNT
	.align		4
.L_51:
        /*0018*/ 	.byte	0x04, 0x2f
        /*001a*/ 	.short	(.L_53 - .L_52)
	.align		4
.L_52:
        /*001c*/ 	.word	index@(_Z11print_arrayPi)
        /*0020*/ 	.word	0x00000018


	//----- nvinfo : EIATTR_FRAME_SIZE
	.align		4
.L_53:
        /*0024*/ 	.byte	0x04, 0x11
        /*0026*/ 	.short	(.L_55 - .L_54)
	.align		4
.L_54:
        /*0028*/ 	.word	index@(_Z11print_arrayPi)
        /*002c*/ 	.word	0x00000008


	//----- nvinfo : EIATTR_REGCOUNT
	.align		4
.L_55:
        /*0030*/ 	.byte	0x04, 0x2f
        /*0032*/ 	.short	(.L_57 - .L_56)
	.align		4
.L_56:
        /*0034*/ 	.word	index@(_Z12print_resultP5RWLoc)
        /*0038*/ 	.word	0x00000018


	//----- nvinfo : EIATTR_FRAME_SIZE
	.align		4
.L_57:
        /*003c*/ 	.byte	0x04, 0x11
        /*003e*/ 	.short	(.L_59 - .L_58)
	.align		4
.L_58:
        /*0040*/ 	.word	index@(_Z12print_resultP5RWLoc)
        /*0044*/ 	.word	0x00000008


	//----- nvinfo : EIATTR_REGCOUNT
	.align		4
.L_59:
        /*0048*/ 	.byte	0x04, 0x2f
        /*004a*/ 	.short	(.L_61 - .L_60)
	.align		4
.L_60:
        /*004c*/ 	.word	index@(_Z15print_sorted_opP18OperationForAllOps)
        /*0050*/ 	.word	0x00000018


	//----- nvinfo : EIATTR_FRAME_SIZE
	.align		4
.L_61:
        /*0054*/ 	.byte	0x04, 0x11
        /*0056*/ 	.short	(.L_63 - .L_62)
	.align		4
.L_62:
        /*0058*/ 	.word	index@(_Z15print_sorted_opP18OperationForAllOps)
        /*005c*/ 	.word	0x00000010


	//----- nvinfo : EIATTR_REGCOUNT
	.align		4
.L_63:
        /*0060*/ 	.byte	0x04, 0x2f
        /*0062*/ 	.short	(.L_65 - .L_64)
	.align		4
.L_64:
        /*0064*/ 	.word	index@(_Z6warmUpv)
        /*0068*/ 	.word	0x00000004


	//----- nvinfo : EIATTR_FRAME_SIZE
	.align		4
.L_65:
        /*006c*/ 	.byte	0x04, 0x11
        /*006e*/ 	.short	(.L_67 - .L_66)
	.align		4
.L_66:
        /*0070*/ 	.word	index@(_Z6warmUpv)
        /*0074*/ 	.word	0x00000000


	//----- nvinfo : EIATTR_REGCOUNT
	.align		4
.L_67:
        /*0078*/ 	.byte	0x04, 0x2f
        /*007a*/ 	.short	(.L_69 - .L_68)
	.align		4
.L_68:
        /*007c*/ 	.word	index@(_ZN3cub18CUB_300001_SM_10006detail11EmptyKernelIvEEvv)
        /*0080*/ 	.word	0x00000004


	//----- nvinfo : EIATTR_FRAME_SIZE
	.align		4
.L_69:
        /*0084*/ 	.byte	0x04, 0x11
        /*0086*/ 	.short	(.L_71 - .L_70)
	.align		4
.L_70:
        /*0088*/ 	.word	index@(_ZN3cub18CUB_300001_SM_10006detail11EmptyKernelIvEEvv)
        /*008c*/ 	.word	0x00000000


	//----- nvinfo : EIATTR_MIN_STACK_SIZE
	.align		4
.L_71:
        /*0090*/ 	.byte	0x04, 0x12
        /*0092*/ 	.short	(.L_73 - .L_72)
	.align		4
.L_72:
        /*0094*/ 	.word	index@(_ZN3cub18CUB_300001_SM_10006detail11EmptyKernelIvEEvv)
        /*0098*/ 	.word	0x00000000


	//----- nvinfo : EIATTR_MIN_STACK_SIZE
	.align		4
.L_73:
        /*009c*/ 	.byte	0x04, 0x12
        /*009e*/ 	.short	(.L_75 - .L_74)
	.align		4
.L_74:
        /*00a0*/ 	.word	index@(_Z6warmUpv)
        /*00a4*/ 	.word	0x00000000


	//----- nvinfo : EIATTR_MIN_STACK_SIZE
	.align		4
.L_75:
        /*00a8*/ 	.byte	0x04, 0x12
        /*00aa*/ 	.short	(.L_77 - .L_76)
	.align		4
.L_76:
        /*00ac*/ 	.word	index@(_Z15print_sorted_opP18OperationForAllOps)
        /*00b0*/ 	.word	0x00000010


	//----- nvinfo : EIATTR_MIN_STACK_SIZE
	.align		4
.L_77:
        /*00b4*/ 	.byte	0x04, 0x12
        /*00b6*/ 	.short	(.L_79 - .L_78)
	.align		4
.L_78:
        /*00b8*/ 	.word	index@(_Z12print_resultP5RWLoc)
        /*00bc*/ 	.word	0x00000008


	//----- nvinfo : EIATTR_MIN_STACK_SIZE
	.align		4
.L_79:
        /*00c0*/ 	.byte	0x04, 0x12
        /*00c2*/ 	.short	(.L_81 - .L_80)
	.align		4
.L_80:
        /*00c4*/ 	.word	index@(_Z11print_arrayPi)
        /*00c8*/ 	.word	0x00000008


	//----- nvinfo : EIATTR_MIN_STACK_SIZE
	.align		4
.L_81:
        /*00cc*/ 	.byte	0x04, 0x12
        /*00ce*/ 	.short	(.L_83 - .L_82)
	.align		4
.L_82:
        /*00d0*/ 	.word	index@(_Z18print_transactionsP11TransactionP9Operationi)
        /*00d4*/ 	.word	0x00000010
.L_83:


//--------------------- .nv.compat                --------------------------
	.section	.nv.compat,"",@"SHT_CUDA_COMPAT_INFO"
	.align	4
        /*0000*/ 	.byte	0x02, 0x09, 0x00, 0x00, 0x02, 0x02, 0x01, 0x00, 0x02, 0x05, 0x05, 0x00, 0x03, 0x07, 0x01, 0x01
        /*0010*/ 	.byte	0x02, 0x03, 0x00, 0x00, 0x02, 0x06, 0x01, 0x00, 0x04, 0x0b, 0x08, 0x00, 0x09, 0x00, 0x00, 0x00
        /*0020*/ 	.byte	0x00, 0x00, 0x00, 0x00


//--------------------- .nv.info._ZN3cub18CUB_300001_SM_10006detail11EmptyKernelIvEEvv --------------------------
	.section	.nv.info._ZN3cub18CUB_300001_SM_10006detail11EmptyKernelIvEEvv,"",@"SHT_CUDA_INFO"
	.sectionflags	@""
	.align	4


	//----- nvinfo : EIATTR_CUDA_API_VERSION
	.align		4
        /*0000*/ 	.byte	0x04, 0x37
        /*0002*/ 	.short	(.L_85 - .L_84)
.L_84:
        /*0004*/ 	.word	0x00000082


	//----- nvinfo : EIATTR_SPARSE_MMA_MASK
	.align		4
.L_85:
        /*0008*/ 	.byte	0x03, 0x50
        /*000a*/ 	.short	0x0000


	//----- nvinfo : EIATTR_MAXREG_COUNT
	.align		4
        /*000c*/ 	.byte	0x03, 0x1b
        /*000e*/ 	.short	0x00ff


	//----- nvinfo : EIATTR_MERCURY_ISA_VERSION
	.align		4
        /*0010*/ 	.byte	0x03, 0x5f
        /*0012*/ 	.short	0x0101


	//----- nvinfo : EIATTR_VRC_CTA_INIT_COUNT
	.align		4
        /*0014*/ 	.byte	0x02, 0x4a
	.zero		1
	.zero		1


	//----- nvinfo : EIATTR_EXIT_INSTR_OFFSETS
	.align		4
        /*0018*/ 	.byte	0x04, 0x1c
        /*001a*/ 	.short	(.L_87 - .L_86)


	//   ....[0]....
.L_86:
        /*001c*/ 	.word	0x00000010


	//----- nvinfo : EIATTR_SW_WAR
	.align		4
.L_87:
        /*0020*/ 	.byte	0x04, 0x36
        /*0022*/ 	.short	(.L_89 - .L_88)
.L_88:
        /*0024*/ 	.word	0x00000008
.L_89:


//--------------------- .nv.info._Z6warmUpv       --------------------------
	.section	.nv.info._Z6warmUpv,"",@"SHT_CUDA_INFO"
	.sectionflags	@""
	.align	4


	//----- nvinfo : EIATTR_CUDA_API_VERSION
	.align		4
        /*0000*/ 	.byte	0x04, 0x37
        /*0002*/ 	.short	(.L_91 - .L_90)
.L_90:
        /*0004*/ 	.word	0x00000082


	//----- nvinfo : EIATTR_SPARSE_MMA_MASK
	.align		4
.L_91:
        /*0008*/ 	.byte	0x03, 0x50
        /*000a*/ 	.short	0x0000


	//----- nvinfo : EIATTR_MAXREG_COUNT
	.align		4
        /*000c*/ 	.byte	0x03, 0x1b
        /*000e*/ 	.short	0x00ff


	//----- nvinfo : EIATTR_MERCURY_ISA_VERSION
	.align		4
        /*0010*/ 	.byte	0x03, 0x5f
        /*0012*/ 	.short	0x0101


	//----- nvinfo : EIATTR_VRC_CTA_INIT_COUNT
	.align		4
        /*0014*/ 	.byte	0x02, 0x4a
	.zero		1
	.zero		1


	//----- nvinfo : EIATTR_EXIT_INSTR_OFFSETS
	.align		4
        /*0018*/ 	.byte	0x04, 0x1c
        /*001a*/ 	.short	(.L_93 - .L_92)


	//   ....[0]....
.L_92:
        /*001c*/ 	.word	0x00000010


	//----- nvinfo : EIATTR_SW_WAR
	.align		4
.L_93:
        /*0020*/ 	.byte	0x04, 0x36
        /*0022*/ 	.short	(.L_95 - .L_94)
.L_94:
        /*0024*/ 	.word	0x00000008
.L_95:


//--------------------- .nv.info._Z15print_sorted_opP18OperationForAllOps --------------------------
	.section	.nv.info._Z15print_sorted_opP18OperationForAllOps,"",@"SHT_CUDA_INFO"
	.sectionflags	@""
	.align	4


	//----- nvinfo : EIATTR_CUDA_API_VERSION
	.align		4
        /*0000*/ 	.byte	0x04, 0x37
        /*0002*/ 	.short	(.L_97 - .L_96)
.L_96:
        /*0004*/ 	.word	0x00000082


	//----- nvinfo : EIATTR_KPARAM_INFO
	.align		4
.L_97:
        /*0008*/ 	.byte	0x04, 0x17
        /*000a*/ 	.short	(.L_99 - .L_98)
.L_98:
        /*000c*/ 	.word	0x00000000
        /*0010*/ 	.short	0x0000
        /*0012*/ 	.short	0x0000
        /*0014*/ 	.byte	0x00, 0xf5, 0x21, 0x00


	//----- nvinfo : EIATTR_SPARSE_MMA_MASK
	.align		4
.L_99:
        /*0018*/ 	.byte	0x03, 0x50
        /*001a*/ 	.short	0x0000


	//----- nvinfo : EIATTR_MAXREG_COUNT
	.align		4
        /*001c*/ 	.byte	0x03, 0x1b
        /*001e*/ 	.short	0x00ff


	//----- nvinfo : EIATTR_EXTERNS
	.align		4
        /*0020*/ 	.byte	0x04, 0x0f
        /*0022*/ 	.short	(.L_101 - .L_100)


	//   ....[0]....
	.align		4
.L_100:
        /*0024*/ 	.word	index@(vprintf)


	//----- nvinfo : EIATTR_MERCURY_ISA_VERSION
	.align		4
.L_101:
        /*0028*/ 	.byte	0x03, 0x5f
        /*002a*/ 	.short	0x0101


	//----- nvinfo : EIATTR_VRC_CTA_INIT_COUNT
	.align		4
        /*002c*/ 	.byte	0x02, 0x4a
	.zero		1
	.zero		1


	//----- nvinfo : EIATTR_SYSCALL_OFFSETS
	.align		4
        /*0030*/ 	.byte	0x04, 0x46
        /*0032*/ 	.short	(.L_103 - .L_102)


	//   ....[0]....
.L_102:
        /*0034*/ 	.word	0x000000e0


	//   ....[1]....
        /*0038*/ 	.word	0x000001c0


	//   ....[2]....
        /*003c*/ 	.word	0x000002a0


	//   ....[3]....
        /*0040*/ 	.word	0x00000380


	//   ....[4]....
        /*0044*/ 	.word	0x00000460


	//   ....[5]....
        /*0048*/ 	.word	0x00000540


	//   ....[6]....
        /*004c*/ 	.word	0x00000620


	//   ....[7]....
        /*0050*/ 	.word	0x00000700


	//   ....[8]....
        /*0054*/ 	.word	0x000007e0


	//   ....[9]....
        /*0058*/ 	.word	0x000008c0


	//   ....[10]....
        /*005c*/ 	.word	0x000009a0


	//   ....[11]....
        /*0060*/ 	.word	0x00000a80


	//   ....[12]....
        /*0064*/ 	.word	0x00000b60


	//   ....[13]....
        /*0068*/ 	.word	0x00000c40


	//   ....[14]....
        /*006c*/ 	.word	0x00000d20


	//   ....[15]....
        /*0070*/ 	.word	0x00000e00


	//   ....[16]....
        /*0074*/ 	.word	0x00000ee0


	//   ....[17]....
        /*0078*/ 	.word	0x00000fc0


	//   ....[18]....
        /*007c*/ 	.word	0x000010a0


	//   ....[19]....
        /*0080*/ 	.word	0x00001180


	//   ....[20]....
        /*0084*/ 	.word	0x00001260


	//   ....[21]....
        /*0088*/ 	.word	0x000012d0


	//----- nvinfo : EIATTR_EXIT_INSTR_OFFSETS
	.align		4
.L_103:
        /*008c*/ 	.byte	0x04, 0x1c
        /*008e*/ 	.short	(.L_105 - .L_104)


	//   ....[0]....
.L_104:
        /*0090*/ 	.word	0x000012e0


	//----- nvinfo : EIATTR_CBANK_PARAM_SIZE
	.align		4
.L_105:
        /*0094*/ 	.byte	0x03, 0x19
        /*0096*/ 	.short	0x0008


	//----- nvinfo : EIATTR_PARAM_CBANK
	.align		4
        /*0098*/ 	.byte	0x04, 0x0a
        /*009a*/ 	.short	(.L_107 - .L_106)
	.align		4
.L_106:
        /*009c*/ 	.word	index@(.nv.constant0._Z15print_sorted_opP18OperationForAllOps)
        /*00a0*/ 	.short	0x0380
        /*00a2*/ 	.short	0x0008


	//----- nvinfo : EIATTR_SW_WAR
	.align		4
.L_107:
        /*00a4*/ 	.byte	0x04, 0x36
        /*00a6*/ 	.short	(.L_109 - .L_108)
.L_108:
        /*00a8*/ 	.word	0x00000008
.L_109:


//--------------------- .nv.info._Z12print_resultP5RWLoc --------------------------
	.section	.nv.info._Z12print_resultP5RWLoc,"",@"SHT_CUDA_INFO"
	.sectionflags	@""
	.align	4


	//----- nvinfo : EIATTR_CUDA_API_VERSION
	.align		4
        /*0000*/ 	.byte	0x04, 0x37
        /*0002*/ 	.short	(.L_111 - .L_110)
.L_110:
        /*0004*/ 	.word	0x00000082


	//----- nvinfo : EIATTR_KPARAM_INFO
	.align		4
.L_111:
        /*0008*/ 	.byte	0x04, 0x17
        /*000a*/ 	.short	(.L_113 - .L_112)
.L_112:
        /*000c*/ 	.word	0x00000000
        /*0010*/ 	.short	0x0000
        /*0012*/ 	.short	0x0000
        /*0014*/ 	.byte	0x00, 0xf5, 0x21, 0x00


	//----- nvinfo : EIATTR_SPARSE_MMA_MASK
	.align		4
.L_113:
        /*0018*/ 	.byte	0x03, 0x50
        /*001a*/ 	.short	0x0000


	//----- nvinfo : EIATTR_MAXREG_COUNT
	.align		4
        /*001c*/ 	.byte	0x03, 0x1b
        /*001e*/ 	.short	0x00ff


	//----- nvinfo : EIATTR_EXTERNS
	.align		4
        /*0020*/ 	.byte	0x04, 0x0f
        /*0022*/ 	.short	(.L_115 - .L_114)


	//   ....[0]....
	.align		4
.L_114:
        /*0024*/ 	.word	index@(vprintf)


	//----- nvinfo : EIATTR_MERCURY_ISA_VERSION
	.align		4
.L_115:
        /*0028*/ 	.byte	0x03, 0x5f
        /*002a*/ 	.short	0x0101


	//----- nvinfo : EIATTR_VRC_CTA_INIT_COUNT
	.align		4
        /*002c*/ 	.byte	0x02, 0x4a
	.zero		1
	.zero		1


	//----- nvinfo : EIATTR_SYSCALL_OFFSETS
	.align		4
        /*0030*/ 	.byte	0x04, 0x46
        /*0032*/ 	.short	(.L_117 - .L_116)


	//   ....[0]....
.L_116:
        /*0034*/ 	.word	0x000000e0


	//   ....[1]....
        /*0038*/ 	.word	0x000001a0


	//   ....[2]....
        /*003c*/ 	.word	0x00000260


	//   ....[3]....
        /*0040*/ 	.word	0x00000320


	//   ....[4]....
        /*0044*/ 	.word	0x000003e0


	//   ....[5]....
        /*0048*/ 	.word	0x000004a0


	//   ....[6]....
        /*004c*/ 	.word	0x00000560


	//   ....[7]....
        /*0050*/ 	.word	0x00000620


	//   ....[8]....
        /*0054*/ 	.word	0x000006e0


	//   ....[9]....
        /*0058*/ 	.word	0x000007a0


	//   ....[10]....
        /*005c*/ 	.word	0x00000860


	//   ....[11]....
        /*0060*/ 	.word	0x00000920


	//   ....[12]....
        /*0064*/ 	.word	0x000009e0


	//   ....[13]....
        /*0068*/ 	.word	0x00000aa0


	//   ....[14]....
        /*006c*/ 	.word	0x00000b60


	//   ....[15]....
        /*0070*/ 	.word	0x00000c20


	//   ....[16]....
        /*0074*/ 	.word	0x00000ce0


	//   ....[17]....
        /*0078*/ 	.word	0x00000da0


	//   ....[18]....
        /*007c*/ 	.word	0x00000e60


	//   ....[19]....
        /*0080*/ 	.word	0x00000f20


	//   ....[20]....
        /*0084*/ 	.word	0x00000fe0


	//   ....[21]....
        /*0088*/ 	.word	0x00001050


	//----- nvinfo : EIATTR_EXIT_INSTR_OFFSETS
	.align		4
.L_117:
        /*008c*/ 	.byte	0x04, 0x1c
        /*008e*/ 	.short	(.L_119 - .L_118)


	//   ....[0]....
.L_118:
        /*0090*/ 	.word	0x00001060


	//----- nvinfo : EIATTR_CBANK_PARAM_SIZE
	.align		4
.L_119:
        /*0094*/ 	.byte	0x03, 0x19
        /*0096*/ 	.short	0x0008


	//----- nvinfo : EIATTR_PARAM_CBANK
	.align		4
        /*0098*/ 	.byte	0x04, 0x0a
        /*009a*/ 	.short	(.L_121 - .L_120)
	.align		4
.L_120:
        /*009c*/ 	.word	index@(.nv.constant0._Z12print_resultP5RWLoc)
        /*00a0*/ 	.short	0x0380
        /*00a2*/ 	.short	0x0008


	//----- nvinfo : EIATTR_SW_WAR
	.align		4
.L_121:
        /*00a4*/ 	.byte	0x04, 0x36
        /*00a6*/ 	.short	(.L_123 - .L_122)
.L_122:
        /*00a8*/ 	.word	0x00000008
.L_123:


//--------------------- .nv.info._Z11print_arrayPi --------------------------
	.section	.nv.info._Z11print_arrayPi,"",@"SHT_CUDA_INFO"
	.sectionflags	@""
	.align	4


	//----- nvinfo : EIATTR_CUDA_API_VERSION
	.align		4
        /*0000*/ 	.byte	0x04, 0x37
        /*0002*/ 	.short	(.L_125 - .L_124)
.L_124:
        /*0004*/ 	.word	0x00000082


	//----- nvinfo : EIATTR_KPARAM_INFO
	.align		4
.L_125:
        /*0008*/ 	.byte	0x04, 0x17
        /*000a*/ 	.short	(.L_127 - .L_126)
.L_126:
        /*000c*/ 	.word	0x00000000
        /*0010*/ 	.short	0x0000
        /*0012*/ 	.short	0x0000
        /*0014*/ 	.byte	0x00, 0xf5, 0x21, 0x00


	//----- nvinfo : EIATTR_SPARSE_MMA_MASK
	.align		4
.L_127:
        /*0018*/ 	.byte	0x03, 0x50
        /*001a*/ 	.short	0x0000


	//----- nvinfo : EIATTR_MAXREG_COUNT
	.align		4
        /*001c*/ 	.byte	0x03, 0x1b
        /*001e*/ 	.short	0x00ff


	//----- nvinfo : EIATTR_EXTERNS
	.align		4
        /*0020*/ 	.byte	0x04, 0x0f
        /*0022*/ 	.short	(.L_129 - .L_128)


	//   ....[0]....
	.align		4
.L_128:
        /*0024*/ 	.word	index@(vprintf)


	//----- nvinfo : EIATTR_MERCURY_ISA_VERSION
	.align		4
.L_129:
        /*0028*/ 	.byte	0x03, 0x5f
        /*002a*/ 	.short	0x0101


	//----- nvinfo : EIATTR_VRC_CTA_INIT_COUNT
	.align		4
        /*002c*/ 	.byte	0x02, 0x4a
	.zero		1
	.zero		1


	//----- nvinfo : EIATTR_SYSCALL_OFFSETS
	.align		4
        /*0030*/ 	.byte	0x04, 0x46
        /*0032*/ 	.short	(.L_131 - .L_130)


	//   ....[0]....
.L_130:
        /*0034*/ 	.word	0x000000e0


	//   ....[1]....
        /*0038*/ 	.word	0x00000190


	//   ....[2]....
        /*003c*/ 	.word	0x00000240


	//   ....[3]....
        /*0040*/ 	.word	0x000002f0


	//   ....[4]....
        /*0044*/ 	.word	0x000003a0


	//   ....[5]....
        /*0048*/ 	.word	0x00000450


	//   ....[6]....
        /*004c*/ 	.word	0x00000500


	//   ....[7]....
        /*0050*/ 	.word	0x000005b0


	//   ....[8]....
        /*0054*/ 	.word	0x00000660


	//   ....[9]....
        /*0058*/ 	.word	0x00000710


	//   ....[10]....
        /*005c*/ 	.word	0x000007c0


	//   ....[11]....
        /*0060*/ 	.word	0x00000870


	//   ....[12]....
        /*0064*/ 	.word	0x00000920


	//   ....[13]....
        /*0068*/ 	.word	0x000009d0


	//   ....[14]....
        /*006c*/ 	.word	0x00000a80


	//   ....[15]....
        /*0070*/ 	.word	0x00000b30


	//   ....[16]....
        /*0074*/ 	.word	0x00000be0


	//   ....[17]....
        /*0078*/ 	.word	0x00000c90


	//   ....[18]....
        /*007c*/ 	.word	0x00000d40


	//   ....[19]....
        /*0080*/ 	.word	0x00000df0


	//   ....[20]....
        /*0084*/ 	.word	0x00000ea0


	//   ....[21]....
        /*0088*/ 	.word	0x00000f10


	//----- nvinfo : EIATTR_EXIT_INSTR_OFFSETS
	.align		4
.L_131:
        /*008c*/ 	.byte	0x04, 0x1c
        /*008e*/ 	.short	(.L_133 - .L_132)


	//   ....[0]....
.L_132:
        /*0090*/ 	.word	0x00000f20


	//----- nvinfo : EIATTR_CBANK_PARAM_SIZE
	.align		4
.L_133:
        /*0094*/ 	.byte	0x03, 0x19
        /*0096*/ 	.short	0x0008


	//----- nvinfo : EIATTR_PARAM_CBANK
	.align		4
        /*0098*/ 	.byte	0x04, 0x0a
        /*009a*/ 	.short	(.L_135 - .L_134)
	.align		4
.L_134:
        /*009c*/ 	.word	index@(.nv.constant0._Z11print_arrayPi)
        /*00a0*/ 	.short	0x0380
        /*00a2*/ 	.short	0x0008


	//----- nvinfo : EIATTR_SW_WAR
	.align		4
.L_135:
        /*00a4*/ 	.byte	0x04, 0x36
        /*00a6*/ 	.short	(.L_137 - .L_136)
.L_136:
        /*00a8*/ 	.word	0x00000008
.L_137:


//--------------------- .nv.info._Z18print_transactionsP11TransactionP9Operationi --------------------------
	.section	.nv.info._Z18print_transactionsP11TransactionP9Operationi,"",@"SHT_CUDA_INFO"
	.sectionflags	@""
	.align	4


	//----- nvinfo : EIATTR_CUDA_API_VERSION
	.align		4
        /*0000*/ 	.byte	0x04, 0x37
        /*0002*/ 	.short	(.L_139 - .L_138)
.L_138:
        /*0004*/ 	.word	0x00000082


	//----- nvinfo : EIATTR_KPARAM_INFO
	.align		4
.L_139:
        /*0008*/ 	.byte	0x04, 0x17
        /*000a*/ 	.short	(.L_141 - .L_140)
.L_140:
        /*000c*/ 	.word	0x00000000
        /*0010*/ 	.short	0x0002
        /*0012*/ 	.short	0x0010
        /*0014*/ 	.byte	0x00, 0xf0, 0x11, 0x00


	//----- nvinfo : EIATTR_KPARAM_INFO
	.align		4
.L_141:
        /*0018*/ 	.byte	0x04, 0x17
        /*001a*/ 	.short	(.L_143 - .L_142)
.L_142:
        /*001c*/ 	.word	0x00000000
        /*0020*/ 	.short	0x0001
        /*0022*/ 	.short	0x0008
        /*0024*/ 	.byte	0x00, 0xf5, 0x21, 0x00


	//----- nvinfo : EIATTR_KPARAM_INFO
	.align		4
.L_143:
        /*0028*/ 	.byte	0x04, 0x17
        /*002a*/ 	.short	(.L_145 - .L_144)
.L_144:
        /*002c*/ 	.word	0x00000000
        /*0030*/ 	.short	0x0000
        /*0032*/ 	.short	0x0000
        /*0034*/ 	.byte	0x00, 0xf5, 0x21, 0x00


	//----- nvinfo : EIATTR_SPARSE_MMA_MASK
	.align		4
.L_145:
        /*0038*/ 	.byte	0x03, 0x50
        /*003a*/ 	.short	0x0000


	//----- nvinfo : EIATTR_MAXREG_COUNT
	.align		4
        /*003c*/ 	.byte	0x03, 0x1b
        /*003e*/ 	.short	0x00ff


	//----- nvinfo : EIATTR_EXTERNS
	.align		4
        /*0040*/ 	.byte	0x04, 0x0f
        /*0042*/ 	.short	(.L_147 - .L_146)


	//   ....[0]....
	.align		4
.L_146:
        /*0044*/ 	.word	index@(vprintf)


	//----- nvinfo : EIATTR_MERCURY_ISA_VERSION
	.align		4
.L_147:
        /*0048*/ 	.byte	0x03, 0x5f
        /*004a*/ 	.short	0x0101


	//----- nvinfo : EIATTR_VRC_CTA_INIT_COUNT
	.align		4
        /*004c*/ 	.byte	0x02, 0x4a
	.zero		1
	.zero		1


	//----- nvinfo : EIATTR_SYSCALL_OFFSETS
	.align		4
        /*0050*/ 	.byte	0x04, 0x46
        /*0052*/ 	.short	(.L_149 - .L_148)


	//   ....[0]....
.L_148:
        /*0054*/ 	.word	0x000002f0


	//   ....[1]....
        /*0058*/ 	.word	0x00000400


	//   ....[2]....
        /*005c*/ 	.word	0x000004d0


	//   ....[3]....
        /*0060*/ 	.word	0x000005a0


	//   ....[4]....
        /*0064*/ 	.word	0x00000770


	//----- nvinfo : EIATTR_EXIT_INSTR_OFFSETS
	.align		4
.L_149:
        /*0068*/ 	.byte	0x04, 0x1c
        /*006a*/ 	.short	(.L_151 - .L_150)


	//   ....[0]....
.L_150:
        /*006c*/ 	.word	0x000000b0


	//   ....[1]....
        /*0070*/ 	.word	0x00000110


	//   ....[2]....
        /*0074*/ 	.word	0x00000610


	//   ....[3]....
        /*0078*/ 	.word	0x000007c0


	//----- nvinfo : EIATTR_CRS_STACK_SIZE
	.align		4
.L_151:
        /*007c*/ 	.byte	0x04, 0x1e
        /*007e*/ 	.short	(.L_153 - .L_152)
.L_152:
        /*0080*/ 	.word	0x00000000


	//----- nvinfo : EIATTR_CBANK_PARAM_SIZE
	.align		4
.L_153:
        /*0084*/ 	.byte	0x03, 0x19
        /*0086*/ 	.short	0x0014


	//----- nvinfo : EIATTR_PARAM_CBANK
	.align		4
        /*0088*/ 	.byte	0x04, 0x0a
        /*008a*/ 	.short	(.L_155 - .L_154)
	.align		4
.L_154:
        /*008c*/ 	.word	index@(.nv.constant0._Z18print_transactionsP11TransactionP9Operationi)
        /*0090*/ 	.short	0x0380
        /*0092*/ 	.short	0x0014


	//----- nvinfo : EIATTR_SW_WAR
	.align		4
.L_155:
        /*0094*/ 	.byte	0x04, 0x36
        /*0096*/ 	.short	(.L_157 - .L_156)
.L_156:
        /*0098*/ 	.word	0x00000008
.L_157:


//--------------------- .nv.callgraph             --------------------------
	.section	.nv.callgraph,"",@"SHT_CUDA_CALLGRAPH"
	.align	4
	.sectionentsize	8
	.align		4
        /*0000*/ 	.word	0x00000000
	.align		4
        /*0004*/ 	.word	0xffffffff
	.align		4
        /*0008*/ 	.word	index@(_Z15print_sorted_opP18OperationForAllOps)
	.align		4
        /*000c*/ 	.word	index@(vprintf)
	.align		4
        /*0010*/ 	.word	index@(_Z12print_resultP5RWLoc)
	.align		4
        /*0014*/ 	.word	index@(vprintf)
	.align		4
        /*0018*/ 	.word	index@(_Z11print_arrayPi)
	.align		4
        /*001c*/ 	.word	index@(vprintf)
	.align		4
        /*0020*/ 	.word	index@(_Z18print_transactionsP11TransactionP9Operationi)
	.align		4
        /*0024*/ 	.word	index@(vprintf)
	.align		4
        /*0028*/ 	.word	0x00000000
	.align		4
        /*002c*/ 	.word	0xfffffffe
	.align		4
        /*0030*/ 	.word	0x00000000
	.align		4
        /*0034*/ 	.word	0xfffffffd
	.align		4
        /*0038*/ 	.word	0x00000000
	.align		4
        /*003c*/ 	.word	0xfffffffc


//--------------------- .nv.constant4             --------------------------
	.section	.nv.constant4,"a",@progbits
	.align	8
	.align		8
.nv.constant4:
        /*0000*/ 	.dword	_ZN34_INTERNAL_ddd945d1_4_k_cu_b6f1c27e4cuda3std3__45__cpo5beginE
	.align		8
        /*0008*/ 	.dword	_ZN34_INTERNAL_ddd945d1_4_k_cu_b6f1c27e4cuda3std3__45__cpo3endE
	.align		8
        /*0010*/ 	.dword	_ZN34_INTERNAL_ddd945d1_4_k_cu_b6f1c27e4cuda3std3__45__cpo6cbeginE
	.align		8
        /*0018*/ 	.dword	_ZN34_INTERNAL_ddd945d1_4_k_cu_b6f1c27e4cuda3std3__45__cpo4cendE
	.align		8
        /*0020*/ 	.dword	_ZN34_INTERNAL_ddd945d1_4_k_cu_b6f1c27e4cuda3std3__45__cpo6rbeginE
	.align		8
        /*0028*/ 	.dword	_ZN34_INTERNAL_ddd945d1_4_k_cu_b6f1c27e4cuda3std3__45__cpo4rendE
	.align		8
        /*0030*/ 	.dword	_ZN34_INTERNAL_ddd945d1_4_k_cu_b6f1c27e4cuda3std3__45__cpo7crbeginE
	.align		8
        /*0038*/ 	.dword	_ZN34_INTERNAL_ddd945d1_4_k_cu_b6f1c27e4cuda3std3__45__cpo5crendE
	.align		8
        /*0040*/ 	.dword	_ZN34_INTERNAL_ddd945d1_4_k_cu_b6f1c27e4cuda3std3__436_GLOBAL__N__ddd945d1_4_k_cu_b6f1c27e6ignoreE
	.align		8
        /*0048*/ 	.dword	_ZN34_INTERNAL_ddd945d1_4_k_cu_b6f1c27e4cuda3std3__419piecewise_constructE
	.align		8
        /*0050*/ 	.dword	_ZN34_INTERNAL_ddd945d1_4_k_cu_b6f1c27e4cuda3std3__48in_placeE
	.align		8
        /*0058*/ 	.dword	_ZN34_INTERNAL_ddd945d1_4_k_cu_b6f1c27e4cuda3std3__420unreachable_sentinelE
	.align		8
        /*0060*/ 	.dword	_ZN34_INTERNAL_ddd945d1_4_k_cu_b6f1c27e4cuda3std3__47nulloptE
	.align		8
        /*0068*/ 	.dword	_ZN34_INTERNAL_ddd945d1_4_k_cu_b6f1c27e4cuda3std3__48unexpectE
	.align		8
        /*0070*/ 	.dword	_ZN34_INTERNAL_ddd945d1_4_k_cu_b6f1c27e4cuda3std6ranges3__45__cpo4swapE
	.align		8
        /*0078*/ 	.dword	_ZN34_INTERNAL_ddd945d1_4_k_cu_b6f1c27e4cuda3std6ranges3__45__cpo9iter_moveE
	.align		8
        /*0080*/ 	.dword	_ZN34_INTERNAL_ddd945d1_4_k_cu_b6f1c27e4cuda3std6ranges3__45__cpo5beginE
	.align		8
        /*0088*/ 	.dword	_ZN34_INTERNAL_ddd945d1_4_k_cu_b6f1c27e4cuda3std6ranges3__45__cpo3endE
	.align		8
        /*0090*/ 	.dword	_ZN34_INTERNAL_ddd945d1_4_k_cu_b6f1c27e4cuda3std6ranges3__45__cpo6cbeginE
	.align		8
        /*0098*/ 	.dword	_ZN34_INTERNAL_ddd945d1_4_k_cu_b6f1c27e4cuda3std6ranges3__45__cpo4cendE
	.align		8
        /*00a0*/ 	.dword	_ZN34_INTERNAL_ddd945d1_4_k_cu_b6f1c27e4cuda3std6ranges3__45__cpo7advanceE
	.align		8
        /*00a8*/ 	.dword	_ZN34_INTERNAL_ddd945d1_4_k_cu_b6f1c27e4cuda3std6ranges3__45__cpo9iter_swapE
	.align		8
        /*00b0*/ 	.dword	_ZN34_INTERNAL_ddd945d1_4_k_cu_b6f1c27e4cuda3std6ranges3__45__cpo4nextE
	.align		8
        /*00b8*/ 	.dword	_ZN34_INTERNAL_ddd945d1_4_k_cu_b6f1c27e4cuda3std6ranges3__45__cpo4prevE
	.align		8
        /*00c0*/ 	.dword	_ZN34_INTERNAL_ddd945d1_4_k_cu_b6f1c27e4cuda3std6ranges3__45__cpo4dataE
	.align		8
        /*00c8*/ 	.dword	_ZN34_INTERNAL_ddd945d1_4_k_cu_b6f1c27e4cuda3std6ranges3__45__cpo5cdataE
	.align		8
        /*00d0*/ 	.dword	_ZN34_INTERNAL_ddd945d1_4_k_cu_b6f1c27e4cuda3std6ranges3__45__cpo4sizeE
	.align		8
        /*00d8*/ 	.dword	_ZN34_INTERNAL_ddd945d1_4_k_cu_b6f1c27e4cuda3std6ranges3__45__cpo5ssizeE
	.align		8
        /*00e0*/ 	.dword	_ZN34_INTERNAL_ddd945d1_4_k_cu_b6f1c27e4cuda3std6ranges3__45__cpo8distanceE
	.align		8
        /*00e8*/ 	.dword	_ZN34_INTERNAL_ddd945d1_4_k_cu_b6f1c27e6thrust24THRUST_300001_SM_1000_NS6system6detail10sequential3seqE
	.align		8
        /*00f0*/ 	.dword	_ZN34_INTERNAL_ddd945d1_4_k_cu_b6f1c27e6thrust24THRUST_300001_SM_1000_NS12placeholders2_1E
	.align		8
        /*00f8*/ 	.dword	_ZN34_INTERNAL_ddd945d1_4_k_cu_b6f1c27e6thrust24THRUST_300001_SM_1000_NS12placeholders2_2E
	.align		8
        /*0100*/ 	.dword	_ZN34_INTERNAL_ddd945d1_4_k_cu_b6f1c27e6thrust24THRUST_300001_SM_1000_NS12placeholders2_3E
	.align		8
        /*0108*/ 	.dword	_ZN34_INTERNAL_ddd945d1_4_k_cu_b6f1c27e6thrust24THRUST_300001_SM_1000_NS12placeholders2_4E
	.align		8
        /*0110*/ 	.dword	_ZN34_INTERNAL_ddd945d1_4_k_cu_b6f1c27e6thrust24THRUST_300001_SM_1000_NS12placeholders2_5E
	.align		8
        /*0118*/ 	.dword	_ZN34_INTERNAL_ddd945d1_4_k_cu_b6f1c27e6thrust24THRUST_300001_SM_1000_NS12placeholders2_6E
	.align		8
        /*0120*/ 	.dword	_ZN34_INTERNAL_ddd945d1_4_k_cu_b6f1c27e6thrust24THRUST_300001_SM_1000_NS12placeholders2_7E
	.align		8
        /*0128*/ 	.dword	_ZN34_INTERNAL_ddd945d1_4_k_cu_b6f1c27e6thrust24THRUST_300001_SM_1000_NS12placeholders2_8E
	.align		8
        /*0130*/ 	.dword	_ZN34_INTERNAL_ddd945d1_4_k_cu_b6f1c27e6thrust24THRUST_300001_SM_1000_NS12placeholders2_9E
	.align		8
        /*0138*/ 	.dword	_ZN34_INTERNAL_ddd945d1_4_k_cu_b6f1c27e6thrust24THRUST_300001_SM_1000_NS12placeholders3_10E
	.align		8
        /*0140*/ 	.dword	$str
	.align		8
        /*0148*/ 	.dword	$str$1
	.align		8
        /*0150*/ 	.dword	$str$2
	.align		8
        /*0158*/ 	.dword	$str$3
	.align		8
        /*0160*/ 	.dword	$str$4
	.align		8
        /*0168*/ 	.dword	$str$5
	.align		8
        /*0170*/ 	.dword	$str$6
	.align		8
        /*0178*/ 	.dword	$str$7
	.align		8
        /*0180*/ 	.dword	vprintf


//--------------------- .text._ZN3cub18CUB_300001_SM_10006detail11EmptyKernelIvEEvv --------------------------
	.section	.text._ZN3cub18CUB_300001_SM_10006detail11EmptyKernelIvEEvv,"ax",@progbits
	.align	128
        .global         _ZN3cub18CUB_300001_SM_10006detail11EmptyKernelIvEEvv
        .type           _ZN3cub18CUB_300001_SM_10006detail11EmptyKernelIvEEvv,@function
        .size           _ZN3cub18CUB_300001_SM_10006detail11EmptyKernelIvEEvv,(.L_x_81 - _ZN3cub18CUB_300001_SM_10006detail11EmptyKernelIvEEvv)
        .other          _ZN3cub18CUB_300001_SM_10006detail11EmptyKernelIvEEvv,@"STO_CUDA_ENTRY STV_DEFAULT"
_ZN3cub18CUB_300001_SM_10006detail11EmptyKernelIvEEvv:
.text._ZN3cub18CUB_300001_SM_10006detail11EmptyKernelIvEEvv:
[----:B------:R-:W-:Y:S01]  /*0000*/  LDC R1, c[0x0][0x37c] ;  /* 0x0000df00ff017b82 */ /* 0x000fe20000000800 */
[----:B------:R-:W-:Y:S05]  /*0010*/  EXIT ;  /* 0x000000000000794d */ /* 0x000fea0003800000 */
.L_x_0:
[----:B------:R-:W-:-:S00]  /*0020*/  BRA `(.L_x_0) ;  /* 0xfffffffc00fc7947 */ /* 0x000fc0000383ffff */
[----:B------:R-:W-:-:S00]  /*0030*/  NOP ;  /* 0x0000000000007918 */ /* 0x000fc00000000000 */
        /* <DEDUP_REMOVED lines=12> */
.L_x_81:


//--------------------- .text._Z6warmUpv          --------------------------
	.section	.text._Z6warmUpv,"ax",@progbits
	.align	128
        .global         _Z6warmUpv
        .type           _Z6warmUpv,@function
        .size           _Z6warmUpv,(.L_x_82 - _Z6warmUpv)
        .other          _Z6warmUpv,@"STO_CUDA_ENTRY STV_DEFAULT"
_Z6warmUpv:
.text._Z6warmUpv:
[----:B------:R-:W-:Y:S01]  /*0000*/  LDC R1, c[0x0][0x37c] ;  /* 0x0000df00ff017b82 */ /* 0x000fe20000000800 */
[----:B------:R-:W-:Y:S05]  /*0010*/  EXIT ;  /* 0x000000000000794d */ /* 0x000fea0003800000 */
.L_x_1:
        /* <DEDUP_REMOVED lines=14> */
.L_x_82:


//--------------------- .text._Z15print_sorted_opP18OperationForAllOps --------------------------
	.section	.text._Z15print_sorted_opP18OperationForAllOps,"ax",@progbits
	.align	128
        .global         _Z15print_sorted_opP18OperationForAllOps
        .type           _Z15print_sorted_opP18OperationForAllOps,@function
        .size           _Z15print_sorted_opP18OperationForAllOps,(.L_x_83 - _Z15print_sorted_opP18OperationForAllOps)
        .other          _Z15print_sorted_opP18OperationForAllOps,@"STO_CUDA_ENTRY STV_DEFAULT"
_Z15print_sorted_opP18OperationForAllOps:
.text._Z15print_sorted_opP18OperationForAllOps:
[----:B------:R-:W0:Y:S01]  /*0000*/  LDC R1, c[0x0][0x37c] ;  /* 0x0000df00ff017b82 */ /* 0x000e220000000800 */
[----:B------:R-:W-:Y:S01]  /*0010*/  MOV R2, 0x180 ;  /* 0x0000018000027802 */ /* 0x000fe20000000f00 */
[----:B------:R-:W1:Y:S01]  /*0020*/  LDCU UR4, c[0x0][0x2f8] ;  /* 0x00005f00ff0477ac */ /* 0x000e620008000800 */
[----:B0-----:R-:W-:Y:S01]  /*0030*/  VIADD R1, R1, 0xfffffff0 ;  /* 0xfffffff001017836 */ /* 0x001fe20000000000 */
[----:B------:R-:W-:-:S04]  /*0040*/  CS2R R6, SRZ ;  /* 0x0000000000067805 */ /* 0x000fc8000001ff00 */
[----:B------:R0:W2:Y:S01]  /*0050*/  LDC.64 R8, c[0x4][R2] ;  /* 0x0100000002087b82 */ /* 0x0000a20000000a00 */
[----:B------:R-:W3:Y:S01]  /*0060*/  LDCU.64 UR6, c[0x4][0x170] ;  /* 0x01002e00ff0677ac */ /* 0x000ee20008000a00 */
[----:B------:R-:W4:Y:S01]  /*0070*/  LDCU UR5, c[0x0][0x2fc] ;  /* 0x00005f80ff0577ac */ /* 0x000f220008000800 */
[----:B------:R-:W0:Y:S01]  /*0080*/  LDCU.64 UR36, c[0x0][0x358] ;  /* 0x00006b00ff2477ac */ /* 0x000e220008000a00 */
[----:B-1----:R-:W-:Y:S01]  /*0090*/  IADD3 R16, P0, PT, R1, UR4, RZ ;  /* 0x0000000401107c10 */ /* 0x002fe2000ff1e0ff */
[----:B---3--:R-:W-:Y:S01]  /*00a0*/  IMAD.U32 R4, RZ, RZ, UR6 ;  /* 0x00000006ff047e24 */ /* 0x008fe2000f8e00ff */
[----:B------:R-:W-:-:S03]  /*00b0*/  MOV R5, UR7 ;  /* 0x0000000700057c02 */ /* 0x000fc60008000f00 */
[----:B0---4-:R-:W-:-:S08]  /*00c0*/  IMAD.X R17, RZ, RZ, UR5, P0 ;  /* 0x00000005ff117e24 */ /* 0x011fd000080e06ff */
[----:B------:R-:W-:-:S07]  /*00d0*/  LEPC R20, `(.L_x_2) ;  /* 0x000000001014794e */ /* 0x000fce0000000000 */
[----:B--2---:R-:W-:Y:S05]  /*00e0*/  CALL.ABS.NOINC R8 ;  /* 0x0000000008007343 */ /* 0x004fea0003c00000 */
.L_x_2:
[----:B------:R-:W0:Y:S01]  /*00f0*/  LDC.64 R8, c[0x0][0x380] ;  /* 0x0000e000ff087b82 */ /* 0x000e220000000a00 */
[----:B------:R-:W1:Y:S01]  /*0100*/  LDCU.64 UR4, c[0x4][0x178] ;  /* 0x01002f00ff0477ac */ /* 0x000e620008000a00 */
[----:B0-----:R-:W2:Y:S04]  /*0110*/  LDG.E R12, desc[UR36][R8.64] ;  /* 0x00000024080c7981 */ /* 0x001ea8000c1e1900 */
[----:B------:R-:W2:Y:S04]  /*0120*/  LDG.E R13, desc[UR36][R8.64+0x4] ;  /* 0x00000424080d7981 */ /* 0x000ea8000c1e1900 */
[----:B------:R-:W2:Y:S04]  /*0130*/  LDG.E R14, desc[UR36][R8.64+0x8] ;  /* 0x00000824080e7981 */ /* 0x000ea8000c1e1900 */
[----:B------:R-:W2:Y:S01]  /*0140*/  LDG.E R15, desc[UR36][R8.64+0xc] ;  /* 0x00000c24080f7981 */ /* 0x000ea2000c1e1900 */
[----:B------:R0:W3:Y:S01]  /*0150*/  LDC.64 R10, c[0x4][R2] ;  /* 0x01000000020a7b82 */ /* 0x0000e20000000a00 */
[----:B-1----:R-:W-:Y:S01]  /*0160*/  IMAD.U32 R4, RZ, RZ, UR4 ;  /* 0x00000004ff047e24 */ /* 0x002fe2000f8e00ff */
[----:B------:R-:W-:Y:S01]  /*0170*/  MOV R5, UR5 ;  /* 0x0000000500057c02 */ /* 0x000fe20008000f00 */
[----:B------:R-:W-:-:S02]  /*0180*/  IMAD.MOV.U32 R6, RZ, RZ, R16 ;  /* 0x000000ffff067224 */ /* 0x000fc400078e0010 */
[----:B------:R-:W-:Y:S01]  /*0190*/  IMAD.MOV.U32 R7, RZ, RZ, R17 ;  /* 0x000000ffff077224 */ /* 0x000fe200078e0011 */
[----:B--23--:R0:W-:Y:S06]  /*01a0*/  STL.128 [R1], R12 ;  /* 0x0000000c01007387 */ /* 0x00c1ec0000100c00 */
[----:B------:R-:W-:-:S07]  /*01b0*/  LEPC R20, `(.L_x_3) ;  /* 0x000000001014794e */ /* 0x000fce0000000000 */
[----:B0-----:R-:W-:Y:S05]  /*01c0*/  CALL.ABS.NOINC R10 ;  /* 0x000000000a007343 */ /* 0x001fea0003c00000 */
.L_x_3:
[----:B------:R-:W0:Y:S01]  /*01d0*/  LDC.64 R12, c[0x0][0x380] ;  /* 0x0000e000ff0c7b82 */ /* 0x000e220000000a00 */
[----:B------:R-:W1:Y:S01]  /*01e0*/  LDCU.64 UR4, c[0x4][0x178] ;  /* 0x01002f00ff0477ac */ /* 0x000e620008000a00 */
[----:B0-----:R-:W2:Y:S04]  /*01f0*/  LDG.E R8, desc[UR36][R12.64+0x14] ;  /* 0x000014240c087981 */ /* 0x001ea8000c1e1900 */
[----:B------:R-:W2:Y:S04]  /*0200*/  LDG.E R9, desc[UR36][R12.64+0x18] ;  /* 0x000018240c097981 */ /* 0x000ea8000c1e1900 */
[----:B------:R-:W2:Y:S04]  /*0210*/  LDG.E R10, desc[UR36][R12.64+0x1c] ;  /* 0x00001c240c0a7981 */ /* 0x000ea8000c1e1900 */
[----:B------:R-:W2:Y:S01]  /*0220*/  LDG.E R11, desc[UR36][R12.64+0x20] ;  /* 0x000020240c0b7981 */ /* 0x000ea2000c1e1900 */
[----:B------:R0:W3:Y:S01]  /*0230*/  LDC.64 R14, c[0x4][R2] ;  /* 0x01000000020e7b82 */ /* 0x0000e20000000a00 */
[----:B-1----:R-:W-:Y:S01]  /*0240*/  MOV R4, UR4 ;  /* 0x0000000400047c02 */ /* 0x002fe20008000f00 */
[----:B------:R-:W-:Y:S01]  /*0250*/  IMAD.U32 R5, RZ, RZ, UR5 ;  /* 0x00000005ff057e24 */ /* 0x000fe2000f8e00ff */
[----:B------:R-:W-:Y:S01]  /*0260*/  MOV R7, R17 ;  /* 0x0000001100077202 */ /* 0x000fe20000000f00 */
[----:B------:R-:W-:Y:S01]  /*0270*/  IMAD.MOV.U32 R6, RZ, RZ, R16 ;  /* 0x000000ffff067224 */ /* 0x000fe200078e0010 */
[----:B--23--:R0:W-:Y:S06]  /*0280*/  STL.128 [R1], R8 ;  /* 0x0000000801007387 */ /* 0x00c1ec0000100c00 */
[----:B------:R-:W-:-:S07]  /*0290*/  LEPC R20, `(.L_x_4) ;  /* 0x000000001014794e */ /* 0x000fce0000000000 */
[----:B0-----:R-:W-:Y:S05]  /*02a0*/  CALL.ABS.NOINC R14 ;  /* 0x000000000e007343 */ /* 0x001fea0003c00000 */
.L_x_4:
        /* <DEDUP_REMOVED lines=8> */
[----:B------:R-:W-:Y:S01]  /*0330*/  MOV R6, R16 ;  /* 0x0000001000067202 */ /* 0x000fe20000000f00 */
[----:B------:R-:W-:-:S02]  /*0340*/  IMAD.U32 R5, RZ, RZ, UR5 ;  /* 0x00000005ff057e24 */ /* 0x000fc4000f8e00ff */
[----:B------:R-:W-:Y:S01]  /*0350*/  IMAD.MOV.U32 R7, RZ, RZ, R17 ;  /* 0x000000ffff077224 */ /* 0x000fe200078e0011 */
[----:B--23--:R0:W-:Y:S06]  /*0360*/  STL.128 [R1], R8 ;  /* 0x0000000801007387 */ /* 0x00c1ec0000100c00 */
[----:B------:R-:W-:-:S07]  /*0370*/  LEPC R20, `(.L_x_5) ;  /* 0x000000001014794e */ /* 0x000fce0000000000 */
[----:B0-----:R-:W-:Y:S05]  /*0380*/  CALL.ABS.NOINC R14 ;  /* 0x000000000e007343 */ /* 0x001fea0003c00000 */
.L_x_5:
        /* <DEDUP_REMOVED lines=14> */
.L_x_6:
        /* <DEDUP_REMOVED lines=14> */
.L_x_7:
        /* <DEDUP_REMOVED lines=14> */
.L_x_8:
        /* <DEDUP_REMOVED lines=14> */
.L_x_9:
        /* <DEDUP_REMOVED lines=14> */
.L_x_10:
        /* <DEDUP_REMOVED lines=14> */
.L_x_11:
        /* <DEDUP_REMOVED lines=14> */
.L_x_12:
        /* <DEDUP_REMOVED lines=14> */
.L_x_13:
        /* <DEDUP_REMOVED lines=14> */
.L_x_14:
        /* <DEDUP_REMOVED lines=14> */
.L_x_15:
        /* <DEDUP_REMOVED lines=14> */
.L_x_16:
        /* <DEDUP_REMOVED lines=14> */
.L_x_17:
        /* <DEDUP_REMOVED lines=14> */
.L_x_18:
        /* <DEDUP_REMOVED lines=14> */
.L_x_19:
        /* <DEDUP_REMOVED lines=9> */
[----:B------:R-:W-:Y:S01]  /*1060*/  IMAD.MOV.U32 R6, RZ, RZ, R16 ;  /* 0x000000ffff067224 */ /* 0x000fe200078e0010 */
[----:B------:R-:W-:Y:S01]  /*1070*/  MOV R7, R17 ;  /* 0x0000001100077202 */ /* 0x000fe20000000f00 */
[----:B--23--:R0:W-:Y:S06]  /*1080*/  STL.128 [R1], R8 ;  /* 0x0000000801007387 */ /* 0x00c1ec0000100c00 */
[----:B------:R-:W-:-:S07]  /*1090*/  LEPC R20, `(.L_x_20) ;  /* 0x000000001014794e */ /* 0x000fce0000000000 */
[----:B0-----:R-:W-:Y:S05]  /*10a0*/  CALL.ABS.NOINC R14 ;  /* 0x000000000e007343 */ /* 0x001fea0003c00000 */
.L_x_20:
        /* <DEDUP_REMOVED lines=14> */
.L_x_21:
        /* <DEDUP_REMOVED lines=14> */
.L_x_22:
[----:B------:R-:W0:Y:S01]  /*1270*/  LDC.64 R2, c[0x4][R2] ;  /* 0x0100000002027b82 */ /* 0x000e220000000a00 */
[----:B------:R-:W1:Y:S01]  /*1280*/  LDCU.64 UR4, c[0x4][0x158] ;  /* 0x01002b00ff0477ac */ /* 0x000e620008000a00 */
[----:B------:R-:W-:Y:S01]  /*1290*/  CS2R R6, SRZ ;  /* 0x0000000000067805 */ /* 0x000fe2000001ff00 */
[----:B-1----:R-:W-:Y:S01]  /*12a0*/  IMAD.U32 R4, RZ, RZ, UR4 ;  /* 0x00000004ff047e24 */ /* 0x002fe2000f8e00ff */
[----:B------:R-:W-:-:S07]  /*12b0*/  MOV R5, UR5 ;  /* 0x0000000500057c02 */ /* 0x000fce0008000f00 */
[----:B------:R-:W-:-:S07]  /*12c0*/  LEPC R20, `(.L_x_23) ;  /* 0x000000001014794e */ /* 0x000fce0000000000 */
[----:B0-----:R-:W-:Y:S05]  /*12d0*/  CALL.ABS.NOINC R2 ;  /* 0x0000000002007343 */ /* 0x001fea0003c00000 */
.L_x_23:
[----:B------:R-:W-:Y:S05]  /*12e0*/  EXIT ;  /* 0x000000000000794d */ /* 0x000fea0003800000 */
.L_x_24:
        /* <DEDUP_REMOVED lines=9> */
.L_x_83:


//--------------------- .text._Z12print_resultP5RWLoc --------------------------
	.section	.text._Z12print_resultP5RWLoc,"ax",@progbits
	.align	128
        .global         _Z12print_resultP5RWLoc
        .type           _Z12print_resultP5RWLoc,@function
        .size           _Z12print_resultP5RWLoc,(.L_x_84 - _Z12print_resultP5RWLoc)
        .other          _Z12print_resultP5RWLoc,@"STO_CUDA_ENTRY STV_DEFAULT"
_Z12print_resultP5RWLoc:
.text._Z12print_resultP5RWLoc:
        /* <DEDUP_REMOVED lines=15> */
.L_x_25:
[----:B------:R-:W0:Y:S01]  /*00f0*/  LDC.64 R8, c[0x0][0x380] ;  /* 0x0000e000ff087b82 */ /* 0x000e220000000a00 */
[----:B------:R-:W1:Y:S01]  /*0100*/  LDCU.64 UR4, c[0x4][0x168] ;  /* 0x01002d00ff0477ac */ /* 0x000e620008000a00 */
[----:B0-----:R-:W2:Y:S04]  /*0110*/  LDG.E R10, desc[UR36][R8.64] ;  /* 0x00000024080a7981 */ /* 0x001ea8000c1e1900 */
[----:B------:R-:W2:Y:S02]  /*0120*/  LDG.E R11, desc[UR36][R8.64+0x4] ;  /* 0x00000424080b7981 */ /* 0x000ea4000c1e1900 */
[----:B------:R0:W3:Y:S01]  /*0130*/  LDC.64 R12, c[0x4][R2] ;  /* 0x01000000020c7b82 */ /* 0x0000e20000000a00 */
[----:B-1----:R-:W-:Y:S01]  /*0140*/  IMAD.U32 R4, RZ, RZ, UR4 ;  /* 0x00000004ff047e24 */ /* 0x002fe2000f8e00ff */
[----:B------:R-:W-:Y:S01]  /*0150*/  MOV R5, UR5 ;  /* 0x0000000500057c02 */ /* 0x000fe20008000f00 */
[----:B------:R-:W-:-:S02]  /*0160*/  IMAD.MOV.U32 R6, RZ, RZ, R16 ;  /* 0x000000ffff067224 */ /* 0x000fc400078e0010 */
[----:B------:R-:W-:Y:S01]  /*0170*/  IMAD.MOV.U32 R7, RZ, RZ, R17 ;  /* 0x000000ffff077224 */ /* 0x000fe200078e0011 */
[----:B--23--:R0:W-:Y:S06]  /*0180*/  STL.64 [R1], R10 ;  /* 0x0000000a01007387 */ /* 0x00c1ec0000100a00 */
[----:B------:R-:W-:-:S07]  /*0190*/  LEPC R20, `(.L_x_26) ;  /* 0x000000001014794e */ /* 0x000fce0000000000 */
[----:B0-----:R-:W-:Y:S05]  /*01a0*/  CALL.ABS.NOINC R12 ;  /* 0x000000000c007343 */ /* 0x001fea0003c00000 */
.L_x_26:
[----:B------:R-:W0:Y:S01]  /*01b0*/  LDC.64 R10, c[0x0][0x380] ;  /* 0x0000e000ff0a7b82 */ /* 0x000e220000000a00 */
[----:B------:R-:W1:Y:S01]  /*01c0*/  LDCU.64 UR4, c[0x4][0x168] ;  /* 0x01002d00ff0477ac */ /* 0x000e620008000a00 */
[----:B0-----:R-:W2:Y:S04]  /*01d0*/  LDG.E R8, desc[UR36][R10.64+0x8] ;  /* 0x000008240a087981 */ /* 0x001ea8000c1e1900 */
[----:B------:R-:W2:Y:S02]  /*01e0*/  LDG.E R9, desc[UR36][R10.64+0xc] ;  /* 0x00000c240a097981 */ /* 0x000ea4000c1e1900 */
[----:B------:R0:W3:Y:S01]  /*01f0*/  LDC.64 R12, c[0x4][R2] ;  /* 0x01000000020c7b82 */ /* 0x0000e20000000a00 */
[----:B-1----:R-:W-:Y:S01]  /*0200*/  MOV R4, UR4 ;  /* 0x0000000400047c02 */ /* 0x002fe20008000f00 */
[----:B------:R-:W-:Y:S01]  /*0210*/  IMAD.U32 R5, RZ, RZ, UR5 ;  /* 0x00000005ff057e24 */ /* 0x000fe2000f8e00ff */
[----:B------:R-:W-:Y:S01]  /*0220*/  MOV R7, R17 ;  /* 0x0000001100077202 */ /* 0x000fe20000000f00 */
[----:B------:R-:W-:Y:S01]  /*0230*/  IMAD.MOV.U32 R6, RZ, RZ, R16 ;  /* 0x000000ffff067224 */ /* 0x000fe200078e0010 */
[----:B--23--:R0:W-:Y:S06]  /*0240*/  STL.64 [R1], R8 ;  /* 0x0000000801007387 */ /* 0x00c1ec0000100a00 */
[----:B------:R-:W-:-:S07]  /*0250*/  LEPC R20, `(.L_x_27) ;  /* 0x000000001014794e */ /* 0x000fce0000000000 */
[----:B0-----:R-:W-:Y:S05]  /*0260*/  CALL.ABS.NOINC R12 ;  /* 0x000000000c007343 */ /* 0x001fea0003c00000 */
.L_x_27:
[----:B------:R-:W0:Y:S01]  /*0270*/  LDC.64 R10, c[0x0][0x380] ;  /* 0x0000e000ff0a7b82 */ /* 0x000e220000000a00 */
[----:B------:R-:W1:Y:S01]  /*0280*/  LDCU.64 UR4, c[0x4][0x168] ;  /* 0x01002d00ff0477ac */ /* 0x000e620008000a00 */
[----:B0-----:R-:W2:Y:S04]  /*0290*/  LDG.E R8, desc[UR36][R10.64+0x10] ;  /* 0x000010240a087981 */ /* 0x001ea8000c1e1900 */
[----:B------:R-:W2:Y:S02]  /*02a0*/  LDG.E R9, desc[UR36][R10.64+0x14] ;  /* 0x000014240a097981 */ /* 0x000ea4000c1e1900 */
[----:B------:R0:W3:Y:S01]  /*02b0*/  LDC.64 R12, c[0x4][R2] ;  /* 0x01000000020c7b82 */ /* 0x0000e20000000a00 */
[----:B-1----:R-:W-:Y:S01]  /*02c0*/  IMAD.U32 R4, RZ, RZ, UR4 ;  /* 0x00000004ff047e24 */ /* 0x002fe2000f8e00ff */
[----:B------:R-:W-:Y:S01]  /*02d0*/  MOV R6, R16 ;  /* 0x0000001000067202 */ /* 0x000fe20000000f00 */
[----:B------:R-:W-:-:S02]  /*02e0*/  IMAD.U32 R5, RZ, RZ, UR5 ;  /* 0x00000005ff057e24 */ /* 0x000fc4000f8e00ff */
[----:B------:R-:W-:Y:S01]  /*02f0*/  IMAD.MOV.U32 R7, RZ, RZ, R17 ;  /* 0x000000ffff077224 */ /* 0x000fe200078e0011 */
[----:B--23--:R0:W-:Y:S06]  /*0300*/  STL.64 [R1], R8 ;  /* 0x0000000801007387 */ /* 0x00c1ec0000100a00 */
[----:B------:R-:W-:-:S07]  /*0310*/  LEPC R20, `(.L_x_28) ;  /* 0x000000001014794e */ /* 0x000fce0000000000 */
[----:B0-----:R-:W-:Y:S05]  /*0320*/  CALL.ABS.NOINC R12 ;  /* 0x000000000c007343 */ /* 0x001fea0003c00000 */
.L_x_28:
        /* <DEDUP_REMOVED lines=12> */
.L_x_29:
        /* <DEDUP_REMOVED lines=12> */
.L_x_30:
        /* <DEDUP_REMOVED lines=12> */
.L_x_31:
        /* <DEDUP_REMOVED lines=12> */
.L_x_32:
        /* <DEDUP_REMOVED lines=12> */
.L_x_33:
        /* <DEDUP_REMOVED lines=12> */
.L_x_34:
        /* <DEDUP_REMOVED lines=12> */
.L_x_35:
        /* <DEDUP_REMOVED lines=12> */
.L_x_36:
        /* <DEDUP_REMOVED lines=12> */
.L_x_37:
        /* <DEDUP_REMOVED lines=12> */
.L_x_38:
        /* <DEDUP_REMOVED lines=12> */
.L_x_39:
        /* <DEDUP_REMOVED lines=12> */
.L_x_40:
        /* <DEDUP_REMOVED lines=12> */
.L_x_41:
        /* <DEDUP_REMOVED lines=12> */
.L_x_42:
[----:B------:R-:W0:Y:S01]  /*0db0*/  LDC.64 R10, c[0x0][0x380] ;  /* 0x0000e000ff0a7b82 */ /* 0x000e220000000a00 */
[----:B------:R-:W1:Y:S01]  /*0dc0*/  LDCU.64 UR4, c[0x4][0x168] ;  /* 0x01002d00ff0477ac */ /* 0x000e620008000a00 */
[----:B0-----:R-:W2:Y:S04]  /*0dd0*/  LDG.E R8, desc[UR36][R10.64+0x88] ;  /* 0x000088240a087981 */ /* 0x001ea8000c1e1900 */
[----:B------:R-:W2:Y:S02]  /*0de0*/  LDG.E R9, desc[UR36][R10.64+0x8c] ;  /* 0x00008c240a097981 */ /* 0x000ea4000c1e1900 */
[----:B------:R0:W3:Y:S01]  /*0df0*/  LDC.64 R12, c[0x4][R2] ;  /* 0x01000000020c7b82 */ /* 0x0000e20000000a00 */
[----:B-1----:R-:W-:Y:S01]  /*0e00*/  IMAD.U32 R4, RZ, RZ, UR4 ;  /* 0x00000004ff047e24 */ /* 0x002fe2000f8e00ff */
[----:B------:R-:W-:Y:S01]  /*0e10*/  MOV R5, UR5 ;  /* 0x0000000500057c02 */ /* 0x000fe20008000f00 */
[----:B------:R-:W-:Y:S01]  /*0e20*/  IMAD.MOV.U32 R6, RZ, RZ, R16 ;  /* 0x000000ffff067224 */ /* 0x000fe200078e0010 */
[----:B------:R-:W-:Y:S01]  /*0e30*/  MOV R7, R17 ;  /* 0x0000001100077202 */ /* 0x000fe20000000f00 */
[----:B--23--:R0:W-:Y:S06]  /*0e40*/  STL.64 [R1], R8 ;  /* 0x0000000801007387 */ /* 0x00c1ec0000100a00 */
[----:B------:R-:W-:-:S07]  /*0e50*/  LEPC R20, `(.L_x_43) ;  /* 0x000000001014794e */ /* 0x000fce0000000000 */
[----:B0-----:R-:W-:Y:S05]  /*0e60*/  CALL.ABS.NOINC R12 ;  /* 0x000000000c007343 */ /* 0x001fea0003c00000 */
.L_x_43:
        /* <DEDUP_REMOVED lines=12> */
.L_x_44:
        /* <DEDUP_REMOVED lines=12> */
.L_x_45:
[----:B------:R-:W0:Y:S01]  /*0ff0*/  LDC.64 R2, c[0x4][R2] ;  /* 0x0100000002027b82 */ /* 0x000e220000000a00 */
[----:B------:R-:W1:Y:S01]  /*1000*/  LDCU.64 UR4, c[0x4][0x158] ;  /* 0x01002b00ff0477ac */ /* 0x000e620008000a00 */
[----:B------:R-:W-:Y:S01]  /*1010*/  CS2R R6, SRZ ;  /* 0x0000000000067805 */ /* 0x000fe2000001ff00 */
[----:B-1----:R-:W-:Y:S01]  /*1020*/  IMAD.U32 R4, RZ, RZ, UR4 ;  /* 0x00000004ff047e24 */ /* 0x002fe2000f8e00ff */
[----:B------:R-:W-:-:S07]  /*1030*/  MOV R5, UR5 ;  /* 0x0000000500057c02 */ /* 0x000fce0008000f00 */
[----:B------:R-:W-:-:S07]  /*1040*/  LEPC R20, `(.L_x_46) ;  /* 0x000000001014794e */ /* 0x000fce0000000000 */
[----:B0-----:R-:W-:Y:S05]  /*1050*/  CALL.ABS.NOINC R2 ;  /* 0x0000000002007343 */ /* 0x001fea0003c00000 */
.L_x_46:
[----:B------:R-:W-:Y:S05]  /*1060*/  EXIT ;  /* 0x000000000000794d */ /* 0x000fea0003800000 */
.L_x_47:
        /* <DEDUP_REMOVED lines=9> */
.L_x_84:


//--------------------- .text._Z11print_arrayPi   --------------------------
	.section	.text._Z11print_arrayPi,"ax",@progbits
	.align	128
        .global         _Z11print_arrayPi
        .type           _Z11print_arrayPi,@function
        .size           _Z11print_arrayPi,(.L_x_85 - _Z11print_arrayPi)
        .other          _Z11print_arrayPi,@"STO_CUDA_ENTRY STV_DEFAULT"
_Z11print_arrayPi:
.text._Z11print_arrayPi:
        /* <DEDUP_REMOVED lines=15> */
.L_x_48:
[----:B------:R-:W0:Y:S01]  /*00f0*/  LDC.64 R8, c[0x0][0x380] ;  /* 0x0000e000ff087b82 */ /* 0x000e220000000a00 */
[----:B------:R-:W1:Y:S01]  /*0100*/  LDCU.64 UR4, c[0x4][0x150] ;  /* 0x01002a00ff0477ac */ /* 0x000e620008000a00 */
[----:B0-----:R-:W2:Y:S06]  /*0110*/  LDG.E R8, desc[UR36][R8.64] ;  /* 0x0000002408087981 */ /* 0x001eac000c1e1900 */
[----:B------:R0:W3:Y:S01]  /*0120*/  LDC.64 R10, c[0x4][R2] ;  /* 0x01000000020a7b82 */ /* 0x0000e20000000a00 */
[----:B-1----:R-:W-:Y:S01]  /*0130*/  IMAD.U32 R4, RZ, RZ, UR4 ;  /* 0x00000004ff047e24 */ /* 0x002fe2000f8e00ff */
[----:B------:R-:W-:Y:S01]  /*0140*/  MOV R5, UR5 ;  /* 0x0000000500057c02 */ /* 0x000fe20008000f00 */
[----:B------:R-:W-:-:S02]  /*0150*/  IMAD.MOV.U32 R6, RZ, RZ, R16 ;  /* 0x000000ffff067224 */ /* 0x000fc400078e0010 */
[----:B------:R-:W-:Y:S01]  /*0160*/  IMAD.MOV.U32 R7, RZ, RZ, R17 ;  /* 0x000000ffff077224 */ /* 0x000fe200078e0011 */
[----:B--23--:R0:W-:Y:S06]  /*0170*/  STL [R1], R8 ;  /* 0x0000000801007387 */ /* 0x00c1ec0000100800 */
[----:B------:R-:W-:-:S07]  /*0180*/  LEPC R20, `(.L_x_49) ;  /* 0x000000001014794e */ /* 0x000fce0000000000 */
[----:B0-----:R-:W-:Y:S05]  /*0190*/  CALL.ABS.NOINC R10 ;  /* 0x000000000a007343 */ /* 0x001fea0003c00000 */
.L_x_49:
[----:B------:R-:W0:Y:S01]  /*01a0*/  LDC.64 R8, c[0x0][0x380] ;  /* 0x0000e000ff087b82 */ /* 0x000e220000000a00 */
[----:B------:R-:W1:Y:S01]  /*01b0*/  LDCU.64 UR4, c[0x4][0x150] ;  /* 0x01002a00ff0477ac */ /* 0x000e620008000a00 */
[----:B0-----:R-:W2:Y:S06]  /*01c0*/  LDG.E R0, desc[UR36][R8.64+0x4] ;  /* 0x0000042408007981 */ /* 0x001eac000c1e1900 */
[----:B------:R0:W3:Y:S01]  /*01d0*/  LDC.64 R10, c[0x4][R2] ;  /* 0x01000000020a7b82 */ /* 0x0000e20000000a00 */
[----:B-1----:R-:W-:Y:S01]  /*01e0*/  MOV R4, UR4 ;  /* 0x0000000400047c02 */ /* 0x002fe20008000f00 */
[----:B------:R-:W-:Y:S01]  /*01f0*/  IMAD.U32 R5, RZ, RZ, UR5 ;  /* 0x00000005ff057e24 */ /* 0x000fe2000f8e00ff */
[----:B------:R-:W-:Y:S01]  /*0200*/  MOV R7, R17 ;  /* 0x0000001100077202 */ /* 0x000fe20000000f00 */
[----:B------:R-:W-:Y:S01]  /*0210*/  IMAD.MOV.U32 R6, RZ, RZ, R16 ;  /* 0x000000ffff067224 */ /* 0x000fe200078e0010 */
[----:B--23--:R0:W-:Y:S06]  /*0220*/  STL [R1], R0 ;  /* 0x0000000001007387 */ /* 0x00c1ec0000100800 */
[----:B------:R-:W-:-:S07]  /*0230*/  LEPC R20, `(.L_x_50) ;  /* 0x000000001014794e */ /* 0x000fce0000000000 */
[----:B0-----:R-:W-:Y:S05]  /*0240*/  CALL.ABS.NOINC R10 ;  /* 0x000000000a007343 */ /* 0x001fea0003c00000 */
.L_x_50:
[----:B------:R-:W0:Y:S01]  /*0250*/  LDC.64 R8, c[0x0][0x380] ;  /* 0x0000e000ff087b82 */ /* 0x000e220000000a00 */
[----:B------:R-:W1:Y:S01]  /*0260*/  LDCU.64 UR4, c[0x4][0x150] ;  /* 0x01002a00ff0477ac */ /* 0x000e620008000a00 */
[----:B0-----:R-:W2:Y:S06]  /*0270*/  LDG.E R0, desc[UR36][R8.64+0x8] ;  /* 0x0000082408007981 */ /* 0x001eac000c1e1900 */
[----:B------:R0:W3:Y:S01]  /*0280*/  LDC.64 R10, c[0x4][R2] ;  /* 0x01000000020a7b82 */ /* 0x0000e20000000a00 */
[----:B-1----:R-:W-:Y:S01]  /*0290*/  IMAD.U32 R4, RZ, RZ, UR4 ;  /* 0x00000004ff047e24 */ /* 0x002fe2000f8e00ff */
[----:B------:R-:W-:Y:S01]  /*02a0*/  MOV R6, R16 ;  /* 0x0000001000067202 */ /* 0x000fe20000000f00 */
[----:B------:R-:W-:-:S02]  /*02b0*/  IMAD.U32 R5, RZ, RZ, UR5 ;  /* 0x00000005ff057e24 */ /* 0x000fc4000f8e00ff */
[----:B------:R-:W-:Y:S01]  /*02c0*/  IMAD.MOV.U32 R7, RZ, RZ, R17 ;  /* 0x000000ffff077224 */ /* 0x000fe200078e0011 */
[----:B--23--:R0:W-:Y:S06]  /*02d0*/  STL [R1], R0 ;  /* 0x0000000001007387 */ /* 0x00c1ec0000100800 */
[----:B------:R-:W-:-:S07]  /*02e0*/  LEPC R20, `(.L_x_51) ;  /* 0x000000001014794e */ /* 0x000fce0000000000 */
[----:B0-----:R-:W-:Y:S05]  /*02f0*/  CALL.ABS.NOINC R10 ;  /* 0x000000000a007343 */ /* 0x001fea0003c00000 */
.L_x_51:
        /* <DEDUP_REMOVED lines=11> */
.L_x_52:
        /* <DEDUP_REMOVED lines=11> */
.L_x_53:
        /* <DEDUP_REMOVED lines=11> */
.L_x_54:
        /* <DEDUP_REMOVED lines=11> */
.L_x_55:
        /* <DEDUP_REMOVED lines=11> */
.L_x_56:
        /* <DEDUP_REMOVED lines=11> */
.L_x_57:
        /* <DEDUP_REMOVED lines=11> */
.L_x_58:
        /* <DEDUP_REMOVED lines=11> */
.L_x_59:
        /* <DEDUP_REMOVED lines=11> */
.L_x_60:
        /* <DEDUP_REMOVED lines=11> */
.L_x_61:
        /* <DEDUP_REMOVED lines=11> */
.L_x_62:
        /* <DEDUP_REMOVED lines=11> */
.L_x_63:
        /* <DEDUP_REMOVED lines=11> */
.L_x_64:
        /* <DEDUP_REMOVED lines=11> */
.L_x_65:
[----:B------:R-:W0:Y:S01]  /*0ca0*/  LDC.64 R8, c[0x0][0x380] ;  /* 0x0000e000ff087b82 */ /* 0x000e220000000a00 */
[----:B------:R-:W1:Y:S01]  /*0cb0*/  LDCU.64 UR4, c[0x4][0x150] ;  /* 0x01002a00ff0477ac */ /* 0x000e620008000a00 */
[----:B0-----:R-:W2:Y:S06]  /*0cc0*/  LDG.E R0, desc[UR36][R8.64+0x44] ;  /* 0x0000442408007981 */ /* 0x001eac000c1e1900 */
[----:B------:R0:W3:Y:S01]  /*0cd0*/  LDC.64 R10, c[0x4][R2] ;  /* 0x01000000020a7b82 */ /* 0x0000e20000000a00 */
[----:B-1----:R-:W-:Y:S01]  /*0ce0*/  IMAD.U32 R4, RZ, RZ, UR4 ;  /* 0x00000004ff047e24 */ /* 0x002fe2000f8e00ff */
[----:B------:R-:W-:Y:S01]  /*0cf0*/  MOV R5, UR5 ;  /* 0x0000000500057c02 */ /* 0x000fe20008000f00 */
[----:B------:R-:W-:Y:S01]  /*0d00*/  IMAD.MOV.U32 R6, RZ, RZ, R16 ;  /* 0x000000ffff067224 */ /* 0x000fe200078e0010 */
[----:B------:R-:W-:Y:S01]  /*0d10*/  MOV R7, R17 ;  /* 0x0000001100077202 */ /* 0x000fe20000000f00 */
[----:B--23--:R0:W-:Y:S06]  /*0d20*/  STL [R1], R0 ;  /* 0x0000000001007387 */ /* 0x00c1ec0000100800 */
[----:B------:R-:W-:-:S07]  /*0d30*/  LEPC R20, `(.L_x_66) ;  /* 0x000000001014794e */ /* 0x000fce0000000000 */
[----:B0-----:R-:W-:Y:S05]  /*0d40*/  CALL.ABS.NOINC R10 ;  /* 0x000000000a007343 */ /* 0x001fea0003c00000 */
.L_x_66:
        /* <DEDUP_REMOVED lines=11> */
.L_x_67:
        /* <DEDUP_REMOVED lines=11> */
.L_x_68:
[----:B------:R-:W0:Y:S01]  /*0eb0*/  LDC.64 R2, c[0x4][R2] ;  /* 0x0100000002027b82 */ /* 0x000e220000000a00 */
[----:B------:R-:W1:Y:S01]  /*0ec0*/  LDCU.64 UR4, c[0x4][0x158] ;  /* 0x01002b00ff0477ac */ /* 0x000e620008000a00 */
[----:B------:R-:W-:Y:S01]  /*0ed0*/  CS2R R6, SRZ ;  /* 0x0000000000067805 */ /* 0x000fe2000001ff00 */
[----:B-1----:R-:W-:Y:S01]  /*0ee0*/  IMAD.U32 R4, RZ, RZ, UR4 ;  /* 0x00000004ff047e24 */ /* 0x002fe2000f8e00ff */
[----:B------:R-:W-:-:S07]  /*0ef0*/  MOV R5, UR5 ;  /* 0x0000000500057c02 */ /* 0x000fce0008000f00 */
[----:B------:R-:W-:-:S07]  /*0f00*/  LEPC R20, `(.L_x_69) ;  /* 0x000000001014794e */ /* 0x000fce0000000000 */
[----:B0-----:R-:W-:Y:S05]  /*0f10*/  CALL.ABS.NOINC R2 ;  /* 0x0000000002007343 */ /* 0x001fea0003c00000 */
.L_x_69:
[----:B------:R-:W-:Y:S05]  /*0f20*/  EXIT ;  /* 0x000000000000794d */ /* 0x000fea0003800000 */
.L_x_70:
        /* <DEDUP_REMOVED lines=13> */
.L_x_85:


//--------------------- .text._Z18print_transactionsP11TransactionP9Operationi --------------------------
	.section	.text._Z18print_transactionsP11TransactionP9Operationi,"ax",@progbits
	.align	128
        .global         _Z18print_transactionsP11TransactionP9Operationi
        .type           _Z18print_transactionsP11TransactionP9Operationi,@function
        .size           _Z18print_transactionsP11TransactionP9Operationi,(.L_x_86 - _Z18print_transactionsP11TransactionP9Operationi)
        .other          _Z18print_transactionsP11TransactionP9Operationi,@"STO_CUDA_ENTRY STV_DEFAULT"
_Z18print_transactionsP11TransactionP9Operationi:
.text._Z18print_transactionsP11TransactionP9Operationi:
[----:B------:R-:W0:Y:S01]  /*0000*/  LDC R1, c[0x0][0x37c] ;  /* 0x0000df00ff017b82 */ /* 0x000e220000000800 */
[----:B------:R-:W1:Y:S01]  /*0010*/  S2R R3, SR_TID.X ;  /* 0x0000000000037919 */ /* 0x000e620000002100 */
[----:B------:R-:W2:Y:S06]  /*0020*/  LDCU UR5, c[0x0][0x2fc] ;  /* 0x00005f80ff0577ac */ /* 0x000eac0008000800 */
[----:B------:R-:W1:Y:S01]  /*0030*/  S2UR UR6, SR_CTAID.X ;  /* 0x00000000000679c3 */ /* 0x000e620000002500 */
[----:B0-----:R-:W-:Y:S01]  /*0040*/  VIADD R1, R1, 0xfffffff0 ;  /* 0xfffffff001017836 */ /* 0x001fe20000000000 */
[----:B------:R-:W0:Y:S06]  /*0050*/  LDCU UR4, c[0x0][0x2f8] ;  /* 0x00005f00ff0477ac */ /* 0x000e2c0008000800 */
[----:B------:R-:W1:Y:S01]  /*0060*/  LDC R0, c[0x0][0x360] ;  /* 0x0000d800ff007b82 */ /* 0x000e620000000800 */
[----:B0-----:R-:W-:-:S05]  /*0070*/  IADD3 R23, P1, PT, R1, UR4, RZ ;  /* 0x0000000401177c10 */ /* 0x001fca000ff3e0ff */
[----:B--2---:R-:W-:Y:S02]  /*0080*/  IMAD.X R22, RZ, RZ, UR5, P1 ;  /* 0x00000005ff167e24 */ /* 0x004fe400088e06ff */
[----:B-1----:R-:W-:-:S05]  /*0090*/  IMAD R3, R0, UR6, R3 ;  /* 0x0000000600037c24 */ /* 0x002fca000f8e0203 */
[----:B------:R-:W-:-:S13]  /*00a0*/  ISETP.GT.AND P0, PT, R3, 0x13, PT ;  /* 0x000000130300780c */ /* 0x000fda0003f04270 */
[----:B------:R-:W-:Y:S05]  /*00b0*/  @P0 EXIT ;  /* 0x000000000000094d */ /* 0x000fea0003800000 */
[----:B------:R-:W0:Y:S01]  /*00c0*/  LDC.64 R4, c[0x0][0x380] ;  /* 0x0000e000ff047b82 */ /* 0x000e220000000a00 */
[----:B------:R-:W1:Y:S01]  /*00d0*/  LDCU.64 UR36, c[0x0][0x358] ;  /* 0x00006b00ff2477ac */ /* 0x000e620008000a00 */
[----:B0-----:R-:W-:-:S05]  /*00e0*/  IMAD.WIDE R4, R3, 0xc, R4 ;  /* 0x0000000c03047825 */ /* 0x001fca00078e0204 */
[----:B-1----:R-:W2:Y:S02]  /*00f0*/  LDG.E R0, desc[UR36][R4.64+0x8] ;  /* 0x0000082404007981 */ /* 0x002ea4000c1e1900 */
[----:B--2---:R-:W-:-:S13]  /*0100*/  ISETP.GE.AND P0, PT, R0, 0x1, PT ;  /* 0x000000010000780c */ /* 0x004fda0003f06270 */
[----:B------:R-:W-:Y:S05]  /*0110*/  @!P0 EXIT ;  /* 0x000000000000894d */ /* 0x000fea0003800000 */
[----:B------:R0:W5:Y:S01]  /*0120*/  LDG.E R27, desc[UR36][R4.64+0x4] ;  /* 0x00000424041b7981 */ /* 0x000162000c1e1900 */
[----:B------:R-:W1:Y:S01]  /*0130*/  LDC.64 R24, c[0x0][0x388] ;  /* 0x0000e200ff187b82 */ /* 0x000e620000000a00 */
[C---:B------:R-:W-:Y:S01]  /*0140*/  ISETP.GE.U32.AND P0, PT, R0.reuse, 0x4, PT ;  /* 0x000000040000780c */ /* 0x040fe20003f06070 */
[----:B------:R-:W-:Y:S02]  /*0150*/  HFMA2 R28, -RZ, RZ, 0, 9.5367431640625e-07 ;  /* 0x00000010ff1c7431 */ /* 0x000fe400000001ff */
[----:B------:R-:W-:Y:S01]  /*0160*/  IMAD.MOV.U32 R29, RZ, RZ, 0x0 ;  /* 0x00000000ff1d7424 */ /* 0x000fe200078e00ff */
[----:B------:R-:W-:Y:S01]  /*0170*/  BSSY.RECONVERGENT B6, `(.L_x_71) ;  /* 0x0000048000067945 */ /* 0x000fe20003800200 */
[----:B------:R-:W-:Y:S01]  /*0180*/  LOP3.LUT R26, R0, 0x3, RZ, 0xc0, !PT ;  /* 0x00000003001a7812 */ /* 0x000fe200078ec0ff */
[----:B------:R-:W-:Y:S02]  /*0190*/  IMAD.MOV.U32 R2, RZ, RZ, RZ ;  /* 0x000000ffff027224 */ /* 0x000fe400078e00ff */
[----:B-1----:R-:W-:-:S05]  /*01a0*/  IMAD.WIDE.U32 R28, R24, 0x1, R28 ;  /* 0x00000001181c7825 */ /* 0x002fca00078e001c */
[----:B0-----:R-:W-:Y:S05]  /*01b0*/  @!P0 BRA `(.L_x_72) ;  /* 0x00000004000c8947 */ /* 0x001fea0003800000 */
[----:B------:R-:W-:Y:S01]  /*01c0*/  IADD3 R25, PT, PT, R29, R25, RZ ;  /* 0x000000191d197210 */ /* 0x000fe20007ffe0ff */
[----:B-----5:R-:W-:Y:S01]  /*01d0*/  IMAD.MOV.U32 R24, RZ, RZ, R27 ;  /* 0x000000ffff187224 */ /* 0x020fe200078e001b */
[----:B------:R-:W-:Y:S01]  /*01e0*/  LOP3.LUT R2, R0, 0x7ffffffc, RZ, 0xc0, !PT ;  /* 0x7ffffffc00027812 */ /* 0x000fe200078ec0ff */
[----:B------:R-:W-:-:S07]  /*01f0*/  IMAD.MOV.U32 R18, RZ, RZ, RZ ;  /* 0x000000ffff127224 */ /* 0x000fce00078e00ff */
.L_x_77:
[----:B------:R-:W-:Y:S01]  /*0200*/  MOV R4, R28 ;  /* 0x0000001c00047202 */ /* 0x000fe20000000f00 */
[----:B------:R-:W-:Y:S01]  /*0210*/  IMAD.MOV.U32 R5, RZ, RZ, R25 ;  /* 0x000000ffff057224 */ /* 0x000fe200078e0019 */
[----:B------:R-:W-:Y:S01]  /*0220*/  MOV R8, 0x180 ;  /* 0x0000018000087802 */ /* 0x000fe20000000f00 */
[----:B------:R-:W0:Y:S02]  /*0230*/  LDCU.64 UR4, c[0x4][0x140] ;  /* 0x01002800ff0477ac */ /* 0x000e240008000a00 */
[----:B------:R-:W-:-:S05]  /*0240*/  IMAD.WIDE R10, R24, 0x8, R4 ;  /* 0x00000008180a7825 */ /* 0x000fca00078e0204 */
[----:B------:R-:W2:Y:S04]  /*0250*/  LDG.E R19, desc[UR36][R10.64+-0x10] ;  /* 0xfffff0240a137981 */ /* 0x000ea8000c1e1900 */
[----:B------:R-:W3:Y:S01]  /*0260*/  LDG.E R0, desc[UR36][R10.64+-0xc] ;  /* 0xfffff4240a007981 */ /* 0x000ee2000c1e1900 */
[----:B------:R-:W1:Y:S01]  /*0270*/  LDC.64 R8, c[0x4][R8] ;  /* 0x0100000008087b82 */ /* 0x000e620000000a00 */
[----:B------:R-:W-:Y:S02]  /*0280*/  IMAD.MOV.U32 R6, RZ, RZ, R23 ;  /* 0x000000ffff067224 */ /* 0x000fe400078e0017 */
[----:B------:R-:W-:Y:S02]  /*0290*/  IMAD.MOV.U32 R7, RZ, RZ, R22 ;  /* 0x000000ffff077224 */ /* 0x000fe400078e0016 */
[----:B0-----:R-:W-:Y:S01]  /*02a0*/  IMAD.U32 R4, RZ, RZ, UR4 ;  /* 0x00000004ff047e24 */ /* 0x001fe2000f8e00ff */
[----:B------:R-:W-:Y:S01]  /*02b0*/  MOV R5, UR5 ;  /* 0x0000000500057c02 */ /* 0x000fe20008000f00 */
[----:B--2---:R0:W-:Y:S04]  /*02c0*/  STL.64 [R1], R18 ;  /* 0x0000001201007387 */ /* 0x0041e80000100a00 */
[----:B-1-3--:R0:W-:Y:S02]  /*02d0*/  STL [R1+0x8], R0 ;  /* 0x0000080001007387 */ /* 0x00a1e40000100800 */
[----:B------:R-:W-:-:S07]  /*02e0*/  LEPC R20, `(.L_x_73) ;  /* 0x000000001014794e */ /* 0x000fce0000000000 */
[----:B0-----:R-:W-:Y:S05]  /*02f0*/  CALL.ABS.NOINC R8 ;  /* 0x0000000008007343 */ /* 0x001fea0003c00000 */
.L_x_73:
[----:B------:R-:W-:Y:S01]  /*0300*/  MOV R4, R28 ;  /* 0x0000001c00047202 */ /* 0x000fe20000000f00 */
[----:B------:R-:W-:Y:S01]  /*0310*/  IMAD.MOV.U32 R5, RZ, RZ, R25 ;  /* 0x000000ffff057224 */ /* 0x000fe200078e0019 */
[----:B------:R-:W-:Y:S01]  /*0320*/  MOV R19, 0x180 ;  /* 0x0000018000137802 */ /* 0x000fe20000000f00 */
[----:B------:R-:W-:Y:S01]  /*0330*/  VIADD R10, R18, 0x1 ;  /* 0x00000001120a7836 */ /* 0x000fe20000000000 */
[----:B------:R-:W0:Y:S01]  /*0340*/  LDCU.64 UR4, c[0x4][0x140] ;  /* 0x01002800ff0477ac */ /* 0x000e220008000a00 */
[----:B------:R-:W-:-:S05]  /*0350*/  IMAD.WIDE R16, R24, 0x8, R4 ;  /* 0x0000000818107825 */ /* 0x000fca00078e0204 */
[----:B------:R-:W2:Y:S04]  /*0360*/  LDG.E R11, desc[UR36][R16.64+-0x8] ;  /* 0xfffff824100b7981 */ /* 0x000ea8000c1e1900 */
[----:B------:R-:W3:Y:S01]  /*0370*/  LDG.E R0, desc[UR36][R16.64+-0x4] ;  /* 0xfffffc2410007981 */ /* 0x000ee2000c1e1900 */
[----:B------:R1:W4:Y:S01]  /*0380*/  LDC.64 R8, c[0x4][R19] ;  /* 0x0100000013087b82 */ /* 0x0003220000000a00 */
[----:B------:R-:W-:Y:S01]  /*0390*/  IMAD.MOV.U32 R6, RZ, RZ, R23 ;  /* 0x000000ffff067224 */ /* 0x000fe200078e0017 */
[----:B------:R-:W-:Y:S02]  /*03a0*/  MOV R7, R22 ;  /* 0x0000001600077202 */ /* 0x000fe40000000f00 */
[----:B0-----:R-:W-:Y:S01]  /*03b0*/  MOV R4, UR4 ;  /* 0x0000000400047c02 */ /* 0x001fe20008000f00 */
[----:B------:R-:W-:Y:S01]  /*03c0*/  IMAD.U32 R5, RZ, RZ, UR5 ;  /* 0x00000005ff057e24 */ /* 0x000fe2000f8e00ff */
[----:B--2---:R1:W-:Y:S04]  /*03d0*/  STL.64 [R1], R10 ;  /* 0x0000000a01007387 */ /* 0x0043e80000100a00 */
[----:B---34-:R1:W-:Y:S02]  /*03e0*/  STL [R1+0x8], R0 ;  /* 0x0000080001007387 */ /* 0x0183e40000100800 */
[----:B------:R-:W-:-:S07]  /*03f0*/  LEPC R20, `(.L_x_74) ;  /* 0x000000001014794e */ /* 0x000fce0000000000 */
[----:B-1----:R-:W-:Y:S05]  /*0400*/  CALL.ABS.NOINC R8 ;  /* 0x0000000008007343 */ /* 0x002fea0003c00000 */
.L_x_74:
[----:B------:R-:W2:Y:S04]  /*0410*/  LDG.E R11, desc[UR36][R16.64] ;  /* 0x00000024100b7981 */ /* 0x000ea8000c1e1900 */
[----:B------:R-:W3:Y:S01]  /*0420*/  LDG.E R0, desc[UR36][R16.64+0x4] ;  /* 0x0000042410007981 */ /* 0x000ee2000c1e1900 */
[----:B------:R-:W-:Y:S01]  /*0430*/  VIADD R10, R18, 0x2 ;  /* 0x00000002120a7836 */ /* 0x000fe20000000000 */
[----:B------:R0:W1:Y:S01]  /*0440*/  LDC.64 R8, c[0x4][R19] ;  /* 0x0100000013087b82 */ /* 0x0000620000000a00 */
[----:B------:R-:W4:Y:S01]  /*0450*/  LDCU.64 UR4, c[0x4][0x140] ;  /* 0x01002800ff0477ac */ /* 0x000f220008000a00 */
[----:B------:R-:W-:Y:S02]  /*0460*/  IMAD.MOV.U32 R6, RZ, RZ, R23 ;  /* 0x000000ffff067224 */ /* 0x000fe400078e0017 */
[----:B------:R-:W-:-:S02]  /*0470*/  IMAD.MOV.U32 R7, RZ, RZ, R22 ;  /* 0x000000ffff077224 */ /* 0x000fc400078e0016 */
[----:B----4-:R-:W-:Y:S01]  /*0480*/  IMAD.U32 R4, RZ, RZ, UR4 ;  /* 0x00000004ff047e24 */ /* 0x010fe2000f8e00ff */
[----:B------:R-:W-:Y:S01]  /*0490*/  MOV R5, UR5 ;  /* 0x0000000500057c02 */ /* 0x000fe20008000f00 */
[----:B--2---:R0:W-:Y:S04]  /*04a0*/  STL.64 [R1], R10 ;  /* 0x0000000a01007387 */ /* 0x0041e80000100a00 */
[----:B-1-3--:R0:W-:Y:S02]  /*04b0*/  STL [R1+0x8], R0 ;  /* 0x0000080001007387 */ /* 0x00a1e40000100800 */
[----:B------:R-:W-:-:S07]  /*04c0*/  LEPC R20, `(.L_x_75) ;  /* 0x000000001014794e */ /* 0x000fce0000000000 */
[----:B0-----:R-:W-:Y:S05]  /*04d0*/  CALL.ABS.NOINC R8 ;  /* 0x0000000008007343 */ /* 0x001fea0003c00000 */
.L_x_75:
[----:B------:R-:W2:Y:S04]  /*04e0*/  LDG.E R11, desc[UR36][R16.64+0x8] ;  /* 0x00000824100b7981 */ /* 0x000ea8000c1e1900 */
[----:B------:R-:W3:Y:S01]  /*04f0*/  LDG.E R0, desc[UR36][R16.64+0xc] ;  /* 0x00000c2410007981 */ /* 0x000ee2000c1e1900 */
[----:B------:R-:W-:Y:S01]  /*0500*/  IADD3 R10, PT, PT, R18, 0x3, RZ ;  /* 0x00000003120a7810 */ /* 0x000fe20007ffe0ff */
[----:B------:R0:W1:Y:S01]  /*0510*/  LDC.64 R8, c[0x4][R19] ;  /* 0x0100000013087b82 */ /* 0x0000620000000a00 */
[----:B------:R-:W4:Y:S01]  /*0520*/  LDCU.64 UR4, c[0x4][0x140] ;  /* 0x01002800ff0477ac */ /* 0x000f220008000a00 */
[----:B------:R-:W-:Y:S01]  /*0530*/  MOV R6, R23 ;  /* 0x0000001700067202 */ /* 0x000fe20000000f00 */
[----:B------:R-:W-:Y:S02]  /*0540*/  IMAD.MOV.U32 R7, RZ, RZ, R22 ;  /* 0x000000ffff077224 */ /* 0x000fe400078e0016 */
[----:B----4-:R-:W-:-:S02]  /*0550*/  IMAD.U32 R4, RZ, RZ, UR4 ;  /* 0x00000004ff047e24 */ /* 0x010fc4000f8e00ff */
[----:B------:R-:W-:Y:S01]  /*0560*/  IMAD.U32 R5, RZ, RZ, UR5 ;  /* 0x00000005ff057e24 */ /* 0x000fe2000f8e00ff */
[----:B--2---:R0:W-:Y:S04]  /*0570*/  STL.64 [R1], R10 ;  /* 0x0000000a01007387 */ /* 0x0041e80000100a00 */
[----:B-1-3--:R0:W-:Y:S02]  /*0580*/  STL [R1+0x8], R0 ;  /* 0x0000080001007387 */ /* 0x00a1e40000100800 */
[----:B------:R-:W-:-:S07]  /*0590*/  LEPC R20, `(.L_x_76) ;  /* 0x000000001014794e */ /* 0x000fce0000000000 */
[----:B0-----:R-:W-:Y:S05]  /*05a0*/  CALL.ABS.NOINC R8 ;  /* 0x0000000008007343 */ /* 0x001fea0003c00000 */
.L_x_76:
[----:B------:R-:W-:Y:S01]  /*05b0*/  VIADD R18, R18, 0x4 ;  /* 0x0000000412127836 */ /* 0x000fe20000000000 */
[----:B------:R-:W-:-:S04]  /*05c0*/  IADD3 R24, PT, PT, R24, 0x4, RZ ;  /* 0x0000000418187810 */ /* 0x000fc80007ffe0ff */
[----:B------:R-:W-:-:S13]  /*05d0*/  ISETP.NE.AND P0, PT, R18, R2, PT ;  /* 0x000000021200720c */ /* 0x000fda0003f05270 */
[----:B------:R-:W-:Y:S05]  /*05e0*/  @P0 BRA `(.L_x_77) ;  /* 0xfffffffc00040947 */ /* 0x000fea000383ffff */
.L_x_72:
[----:B------:R-:W-:Y:S05]  /*05f0*/  BSYNC.RECONVERGENT B6 ;  /* 0x0000000000067941 */ /* 0x000fea0003800200 */
.L_x_71:
[----:B------:R-:W-:-:S13]  /*0600*/  ISETP.NE.AND P0, PT, R26, RZ, PT ;  /* 0x000000ff1a00720c */ /* 0x000fda0003f05270 */
[----:B------:R-:W-:Y:S05]  /*0610*/  @!P0 EXIT ;  /* 0x000000000000894d */ /* 0x000fea0003800000 */
[----:B------:R-:W0:Y:S01]  /*0620*/  LDC.64 R16, c[0x0][0x388] ;  /* 0x0000e200ff107b82 */ /* 0x000e220000000a00 */
[----:B-----5:R-:W-:Y:S01]  /*0630*/  IMAD.IADD R27, R27, 0x1, R2 ;  /* 0x000000011b1b7824 */ /* 0x020fe200078e0202 */
[----:B------:R-:W-:Y:S02]  /*0640*/  IADD3 R26, PT, PT, -R26, RZ, RZ ;  /* 0x000000ff1a1a7210 */ /* 0x000fe40007ffe1ff */
[----:B0-----:R-:W-:-:S05]  /*0650*/  IADD3 R16, P0, PT, R16, 0x4, RZ ;  /* 0x0000000410107810 */ /* 0x001fca0007f1e0ff */
[----:B------:R-:W-:-:S08]  /*0660*/  IMAD.X R17, RZ, RZ, R17, P0 ;  /* 0x000000ffff117224 */ /* 0x000fd000000e0611 */
.L_x_79:
[----:B------:R-:W-:Y:S01]  /*0670*/  IMAD.WIDE R10, R27, 0x8, R16 ;  /* 0x000000081b0a7825 */ /* 0x000fe200078e0210 */
[----:B------:R-:W-:Y:S01]  /*0680*/  MOV R8, 0x180 ;  /* 0x0000018000087802 */ /* 0x000fe20000000f00 */
[----:B------:R-:W0:Y:S03]  /*0690*/  LDCU.64 UR4, c[0x4][0x140] ;  /* 0x01002800ff0477ac */ /* 0x000e260008000a00 */
[----:B------:R-:W2:Y:S04]  /*06a0*/  LDG.E R3, desc[UR36][R10.64+-0x4] ;  /* 0xfffffc240a037981 */ /* 0x000ea8000c1e1900 */
[----:B------:R-:W3:Y:S01]  /*06b0*/  LDG.E R0, desc[UR36][R10.64] ;  /* 0x000000240a007981 */ /* 0x000ee2000c1e1900 */
[----:B------:R-:W1:Y:S01]  /*06c0*/  LDC.64 R8, c[0x4][R8] ;  /* 0x0100000008087b82 */ /* 0x000e620000000a00 */
[----:B------:R-:W-:Y:S01]  /*06d0*/  IADD3 R26, PT, PT, R26, 0x1, RZ ;  /* 0x000000011a1a7810 */ /* 0x000fe20007ffe0ff */
[----:B------:R-:W-:Y:S01]  /*06e0*/  IMAD.MOV.U32 R6, RZ, RZ, R23 ;  /* 0x000000ffff067224 */ /* 0x000fe200078e0017 */
[----:B------:R-:W-:-:S02]  /*06f0*/  MOV R7, R22 ;  /* 0x0000001600077202 */ /* 0x000fc40000000f00 */
[----:B------:R-:W-:-:S04]  /*0700*/  ISETP.NE.AND P0, PT, R26, RZ, PT ;  /* 0x000000ff1a00720c */ /* 0x000fc80003f05270 */
[----:B------:R-:W-:Y:S01]  /*0710*/  P2R R18, PR, RZ, 0x1 ;  /* 0x00000001ff127803 */ /* 0x000fe20000000000 */
[----:B0-----:R-:W-:Y:S01]  /*0720*/  IMAD.U32 R4, RZ, RZ, UR4 ;  /* 0x00000004ff047e24 */ /* 0x001fe2000f8e00ff */
[----:B------:R-:W-:Y:S01]  /*0730*/  MOV R5, UR5 ;  /* 0x0000000500057c02 */ /* 0x000fe20008000f00 */
[----:B--2---:R0:W-:Y:S04]  /*0740*/  STL.64 [R1], R2 ;  /* 0x0000000201007387 */ /* 0x0041e80000100a00 */
[----:B-1-3--:R0:W-:Y:S02]  /*0750*/  STL [R1+0x8], R0 ;  /* 0x0000080001007387 */ /* 0x00a1e40000100800 */
[----:B------:R-:W-:-:S07]  /*0760*/  LEPC R20, `(.L_x_78) ;  /* 0x000000001014794e */ /* 0x000fce0000000000 */
[----:B0-----:R-:W-:Y:S05]  /*0770*/  CALL.ABS.NOINC R8 ;  /* 0x0000000008007343 */ /* 0x001fea0003c00000 */
.L_x_78:
[----:B------:R-:W-:Y:S01]  /*0780*/  ISETP.NE.AND P6, PT, R18, RZ, PT ;  /* 0x000000ff1200720c */ /* 0x000fe20003fc5270 */
[----:B------:R-:W-:Y:S01]  /*0790*/  VIADD R27, R27, 0x1 ;  /* 0x000000011b1b7836 */ /* 0x000fe20000000000 */
[----:B------:R-:W-:-:S11]  /*07a0*/  IADD3 R2, PT, PT, R2, 0x1, RZ ;  /* 0x0000000102027810 */ /* 0x000fd60007ffe0ff */
[----:B------:R-:W-:Y:S05]  /*07b0*/  @P6 BRA `(.L_x_79) ;  /* 0xfffffffc00ac6947 */ /* 0x000fea000383ffff */
[----:B------:R-:W-:Y:S05]  /*07c0*/  EXIT ;  /* 0x000000000000794d */ /* 0x000fea0003800000 */
.L_x_80:
        /* <DEDUP_REMOVED lines=11> */
.L_x_86:


//--------------------- .nv.global.init           --------------------------
	.section	.nv.global.init,"aw",@progbits
.nv.global.init:
	.type		$str$3,@object
	.size		$str$3,($str$2 - $str$3)
$str$3:
        /*0000*/ 	.byte	0x0a, 0x0a, 0x00
	.type		$str$2,@object
	.size		$str$2,($str$1 - $str$2)
$str$2:
        /*0003*/ 	.byte	0x25, 0x64, 0x20, 0x00
	.type		$str$1,@object
	.size		$str$1,($str$4 - $str$1)
$str$1:
        /*0007*/ 	.byte	0x41, 0x72, 0x72, 0x61, 0x79, 0x3a, 0x20, 0x00
	.type		$str$4,@object
	.size		$str$4,($str$5 - $str$4)
$str$4:
        /*000f*/ 	.byte	0x52, 0x65, 0x73, 0x75, 0x6c, 0x74, 0x3a, 0x20, 0x00
	.type		$str$5,@object
	.size		$str$5,($str$7 - $str$5)
$str$5:
        /*0018*/ 	.byte	0x28, 0x25, 0x64, 0x2c, 0x20, 0x25, 0x64, 0x29, 0x20, 0x00
	.type		$str$7,@object
	.size		$str$7,($str$6 - $str$7)
$str$7:
        /*0022*/ 	.byte	0x28, 0x25, 0x64, 0x2c, 0x20, 0x25, 0x64, 0x2c, 0x20, 0x25, 0x64, 0x2c, 0x20, 0x25, 0x64, 0x29
        /*0032*/ 	.byte	0x20, 0x00
	.type		$str$6,@object
	.size		$str$6,($str - $str$6)
$str$6:
        /*0034*/ 	.byte	0x53, 0x6f, 0x72, 0x74, 0x65, 0x64, 0x20, 0x4f, 0x70, 0x65, 0x72, 0x61, 0x74, 0x69, 0x6f, 0x6e
        /*0044*/ 	.byte	0x73, 0x3a, 0x20, 0x00
	.type		$str,@object
	.size		$str,(.L_40 - $str)
$str:
        /*0048*/ 	.byte	0x20, 0x20, 0x4f, 0x70, 0x20, 0x25, 0x64, 0x3a, 0x20, 0x72, 0x65, 0x63, 0x6f, 0x72, 0x64, 0x5f
        /*0058*/ 	.byte	0x69, 0x64, 0x3d, 0x25, 0x64, 0x2c, 0x20, 0x74, 0x79, 0x70, 0x65, 0x3d, 0x25, 0x64, 0x0a, 0x00
.L_40:


//--------------------- .nv.shared.reserved.0     --------------------------
	.section	.nv.shared.reserved.0,"aw",@nobits
	.weak		__nv_reservedSMEM_offset_0_alias
	.size		__nv_reservedSMEM_offset_0_alias, 0, 64
	.other		__nv_reservedSMEM_offset_0_alias,@"STO_CUDA_RESERVED_SHARED STV_DEFAULT"
__nv_reservedSMEM_offset_0_alias:
	.zero		0
	.zero		64


//--------------------- .nv.global                --------------------------
	.section	.nv.global,"aw",@nobits
.nv.global:
	.type		_ZN34_INTERNAL_ddd945d1_4_k_cu_b6f1c27e6thrust24THRUST_300001_SM_1000_NS12placeholders2_5E,@object
	.size		_ZN34_INTERNAL_ddd945d1_4_k_cu_b6f1c27e6thrust24THRUST_300001_SM_1000_NS12placeholders2_5E,(_ZN34_INTERNAL_ddd945d1_4_k_cu_b6f1c27e4cuda3std3__45__cpo6cbeginE - _ZN34_INTERNAL_ddd945d1_4_k_cu_b6f1c27e6thrust24THRUST_300001_SM_1000_NS12placeholders2_5E)
_ZN34_INTERNAL_ddd945d1_4_k_cu_b6f1c27e6thrust24THRUST_300001_SM_1000_NS12placeholders2_5E:
	.zero		1
	.type		_ZN34_INTERNAL_ddd945d1_4_k_cu_b6f1c27e4cuda3std3__45__cpo6cbeginE,@object
	.size		_ZN34_INTERNAL_ddd945d1_4_k_cu_b6f1c27e4cuda3std3__45__cpo6cbeginE,(_ZN34_INTERNAL_ddd945d1_4_k_cu_b6f1c27e4cuda3std6ranges3__45__cpo6cbeginE - _ZN34_INTERNAL_ddd945d1_4_k_cu_b6f1c27e4cuda3std3__45__cpo6cbeginE)
_ZN34_INTERNAL_ddd945d1_4_k_cu_b6f1c27e4cuda3std3__45__cpo6cbeginE:
	.zero		1
	.type		_ZN34_INTERNAL_ddd945d1_4_k_cu_b6f1c27e4cuda3std6ranges3__45__cpo6cbeginE,@object
	.size		_ZN34_INTERNAL_ddd945d1_4_k_cu_b6f1c27e4cuda3std6ranges3__45__cpo6cbeginE,(_ZN34_INTERNAL_ddd945d1_4_k_cu_b6f1c27e4cuda3std3__48in_placeE - _ZN34_INTERNAL_ddd945d1_4_k_cu_b6f1c27e4cuda3std6ranges3__45__cpo6cbeginE)
_ZN34_INTERNAL_ddd945d1_4_k_cu_b6f1c27e4cuda3std6ranges3__45__cpo6cbeginE:
	.zero		1
	.type		_ZN34_INTERNAL_ddd945d1_4_k_cu_b6f1c27e4cuda3std3__48in_placeE,@object
	.size		_ZN34_INTERNAL_ddd945d1_4_k_cu_b6f1c27e4cuda3std3__48in_placeE,(_ZN34_INTERNAL_ddd945d1_4_k_cu_b6f1c27e4cuda3std6ranges3__45__cpo4sizeE - _ZN34_INTERNAL_ddd945d1_4_k_cu_b6f1c27e4cuda3std3__48in_placeE)
_ZN34_INTERNAL_ddd945d1_4_k_cu_b6f1c27e4cuda3std3__48in_placeE:
	.zero		1
	.type		_ZN34_INTERNAL_ddd945d1_4_k_cu_b6f1c27e4cuda3std6ranges3__45__cpo4sizeE,@object
	.size		_ZN34_INTERNAL_ddd945d1_4_k_cu_b6f1c27e4cuda3std6ranges3__45__cpo4sizeE,(_ZN34_INTERNAL_ddd945d1_4_k_cu_b6f1c27e6thrust24THRUST_300001_SM_1000_NS12placeholders2_9E - _ZN34_INTERNAL_ddd945d1_4_k_cu_b6f1c27e4cuda3std6ranges3__45__cpo4sizeE)
_ZN34_INTERNAL_ddd945d1_4_k_cu_b6f1c27e4cuda3std6ranges3__45__cpo4sizeE:
	.zero		1
	.type		_ZN34_INTERNAL_ddd945d1_4_k_cu_b6f1c27e6thrust24THRUST_300001_SM_1000_NS12placeholders2_9E,@object
	.size		_ZN34_INTERNAL_ddd945d1_4_k_cu_b6f1c27e6thrust24THRUST_300001_SM_1000_NS12placeholders2_9E,(_ZN34_INTERNAL_ddd945d1_4_k_cu_b6f1c27e4cuda3std3__45__cpo7crbeginE - _ZN34_INTERNAL_ddd945d1_4_k_cu_b6f1c27e6thrust24THRUST_300001_SM_1000_NS12placeholders2_9E)
_ZN34_INTERNAL_ddd945d1_4_k_cu_b6f1c27e6thrust24THRUST_300001_SM_1000_NS12placeholders2_9E:
	.zero		1
	.type		_ZN34_INTERNAL_ddd945d1_4_k_cu_b6f1c27e4cuda3std3__45__cpo7crbeginE,@object
	.size		_ZN34_INTERNAL_ddd945d1_4_k_cu_b6f1c27e4cuda3std3__45__cpo7crbeginE,(_ZN34_INTERNAL_ddd945d1_4_k_cu_b6f1c27e4cuda3std6ranges3__45__cpo4nextE - _ZN34_INTERNAL_ddd945d1_4_k_cu_b6f1c27e4cuda3std3__45__cpo7crbeginE)
_ZN34_INTERNAL_ddd945d1_4_k_cu_b6f1c27e4cuda3std3__45__cpo7crbeginE:
	.zero		1
	.type		_ZN34_INTERNAL_ddd945d1_4_k_cu_b6f1c27e4cuda3std6ranges3__45__cpo4nextE,@object
	.size		_ZN34_INTERNAL_ddd945d1_4_k_cu_b6f1c27e4cuda3std6ranges3__45__cpo4nextE,(_ZN34_INTERNAL_ddd945d1_4_k_cu_b6f1c27e4cuda3std6ranges3__45__cpo4swapE - _ZN34_INTERNAL_ddd945d1_4_k_cu_b6f1c27e4cuda3std6ranges3__45__cpo4nextE)
_ZN34_INTERNAL_ddd945d1_4_k_cu_b6f1c27e4cuda3std6ranges3__45__cpo4nextE:
	.zero		1
	.type		_ZN34_INTERNAL_ddd945d1_4_k_cu_b6f1c27e4cuda3std6ranges3__45__cpo4swapE,@object
	.size		_ZN34_INTERNAL_ddd945d1_4_k_cu_b6f1c27e4cuda3std6ranges3__45__cpo4swapE,(_ZN34_INTERNAL_ddd945d1_4_k_cu_b6f1c27e6thrust24THRUST_300001_SM_1000_NS12placeholders2_1E - _ZN34_INTERNAL_ddd945d1_4_k_cu_b6f1c27e4cuda3std6ranges3__45__cpo4swapE)
_ZN34_INTERNAL_ddd945d1_4_k_cu_b6f1c27e4cuda3std6ranges3__45__cpo4swapE:
	.zero		1
	.type		_ZN34_INTERNAL_ddd945d1_4_k_cu_b6f1c27e6thrust24THRUST_300001_SM_1000_NS12placeholders2_1E,@object
	.size		_ZN34_INTERNAL_ddd945d1_4_k_cu_b6f1c27e6thrust24THRUST_300001_SM_1000_NS12placeholders2_1E,(_ZN34_INTERNAL_ddd945d1_4_k_cu_b6f1c27e6thrust24THRUST_300001_SM_1000_NS12placeholders2_3E - _ZN34_INTERNAL_ddd945d1_4_k_cu_b6f1c27e6thrust24THRUST_300001_SM_1000_NS12placeholders2_1E)
_ZN34_INTERNAL_ddd945d1_4_k_cu_b6f1c27e6thrust24THRUST_300001_SM_1000_NS12placeholders2_1E:
	.zero		1
	.type		_ZN34_INTERNAL_ddd945d1_4_k_cu_b6f1c27e6thrust24THRUST_300001_SM_1000_NS12placeholders2_3E,@object
	.size		_ZN34_INTERNAL_ddd945d1_4_k_cu_b6f1c27e6thrust24THRUST_300001_SM_1000_NS12placeholders2_3E,(_ZN34_INTERNAL_ddd945d1_4_k_cu_b6f1c27e4cuda3std3__45__cpo5beginE - _ZN34_INTERNAL_ddd945d1_4_k_cu_b6f1c27e6thrust24THRUST_300001_SM_1000_NS12placeholders2_3E)
_ZN34_INTERNAL_ddd945d1_4_k_cu_b6f1c27e6thrust24THRUST_300001_SM_1000_NS12placeholders2_3E:
	.zero		1
	.type		_ZN34_INTERNAL_ddd945d1_4_k_cu_b6f1c27e4cuda3std3__45__cpo5beginE,@object
	.size		_ZN34_INTERNAL_ddd945d1_4_k_cu_b6f1c27e4cuda3std3__45__cpo5beginE,(_ZN34_INTERNAL_ddd945d1_4_k_cu_b6f1c27e4cuda3std6ranges3__45__cpo5beginE - _ZN34_INTERNAL_ddd945d1_4_k_cu_b6f1c27e4cuda3std3__45__cpo5beginE)
_ZN34_INTERNAL_ddd945d1_4_k_cu_b6f1c27e4cuda3std3__45__cpo5beginE:
	.zero		1
	.type		_ZN34_INTERNAL_ddd945d1_4_k_cu_b6f1c27e4cuda3std6ranges3__45__cpo5beginE,@object
	.size		_ZN34_INTERNAL_ddd945d1_4_k_cu_b6f1c27e4cuda3std6ranges3__45__cpo5beginE,(_ZN34_INTERNAL_ddd945d1_4_k_cu_b6f1c27e4cuda3std3__436_GLOBAL__N__ddd945d1_4_k_cu_b6f1c27e6ignoreE - _ZN34_INTERNAL_ddd945d1_4_k_cu_b6f1c27e4cuda3std6ranges3__45__cpo5beginE)
_ZN34_INTERNAL_ddd945d1_4_k_cu_b6f1c27e4cuda3std6ranges3__45__cpo5beginE:
	.zero		1
	.type		_ZN34_INTERNAL_ddd945d1_4_k_cu_b6f1c27e4cuda3std3__436_GLOBAL__N__ddd945d1_4_k_cu_b6f1c27e6ignoreE,@object
	.size		_ZN34_INTERNAL_ddd945d1_4_k_cu_b6f1c27e4cuda3std3__436_GLOBAL__N__ddd945d1_4_k_cu_b6f1c27e6ignoreE,(_ZN34_INTERNAL_ddd945d1_4_k_cu_b6f1c27e4cuda3std6ranges3__45__cpo4dataE - _ZN34_INTERNAL_ddd945d1_4_k_cu_b6f1c27e4cuda3std3__436_GLOBAL__N__ddd945d1_4_k_cu_b6f1c27e6ignoreE)
_ZN34_INTERNAL_ddd945d1_4_k_cu_b6f1c27e4cuda3std3__436_GLOBAL__N__ddd945d1_4_k_cu_b6f1c27e6ignoreE:
	.zero		1
	.type		_ZN34_INTERNAL_ddd945d1_4_k_cu_b6f1c27e4cuda3std6ranges3__45__cpo4dataE,@object
	.size		_ZN34_INTERNAL_ddd945d1_4_k_cu_b6f1c27e4cuda3std6ranges3__45__cpo4dataE,(_ZN34_INTERNAL_ddd945d1_4_k_cu_b6f1c27e6thrust24THRUST_300001_SM_1000_NS12placeholders2_7E - _ZN34_INTERNAL_ddd945d1_4_k_cu_b6f1c27e4cuda3std6ranges3__45__cpo4dataE)
_ZN34_INTERNAL_ddd945d1_4_k_cu_b6f1c27e4cuda3std6ranges3__45__cpo4dataE:
	.zero		1
	.type		_ZN34_INTERNAL_ddd945d1_4_k_cu_b6f1c27e6thrust24THRUST_300001_SM_1000_NS12placeholders2_7E,@object
	.size		_ZN34_INTERNAL_ddd945d1_4_k_cu_b6f1c27e6thrust24THRUST_300001_SM_1000_NS12placeholders2_7E,(_ZN34_INTERNAL_ddd945d1_4_k_cu_b6f1c27e4cuda3std3__45__cpo6rbeginE - _ZN34_INTERNAL_ddd945d1_4_k_cu_b6f1c27e6thrust24THRUST_300001_SM_1000_NS12placeholders2_7E)
_ZN34_INTERNAL_ddd945d1_4_k_cu_b6f1c27e6thrust24THRUST_300001_SM_1000_NS12placeholders2_7E:
	.zero		1
	.type		_ZN34_INTERNAL_ddd945d1_4_k_cu_b6f1c27e4cuda3std3__45__cpo6rbeginE,@object
	.size		_ZN34_INTERNAL_ddd945d1_4_k_cu_b6f1c27e4cuda3std3__45__cpo6rbeginE,(_ZN34_INTERNAL_ddd945d1_4_k_cu_b6f1c27e4cuda3std6ranges3__45__cpo7advanceE - _ZN34_INTERNAL_ddd945d1_4_k_cu_b6f1c27e4cuda3std3__45__cpo6rbeginE)
_ZN34_INTERNAL_ddd945d1_4_k_cu_b6f1c27e4cuda3std3__45__cpo6rbeginE:
	.zero		1
	.type		_ZN34_INTERNAL_ddd945d1_4_k_cu_b6f1c27e4cuda3std6ranges3__45__cpo7advanceE,@object
	.size		_ZN34_INTERNAL_ddd945d1_4_k_cu_b6f1c27e4cuda3std6ranges3__45__cpo7advanceE,(_ZN34_INTERNAL_ddd945d1_4_k_cu_b6f1c27e4cuda3std3__47nulloptE - _ZN34_INTERNAL_ddd945d1_4_k_cu_b6f1c27e4cuda3std6ranges3__45__cpo7advanceE)
_ZN34_INTERNAL_ddd945d1_4_k_cu_b6f1c27e4cuda3std6ranges3__45__cpo7advanceE:
	.zero		1
	.type		_ZN34_INTERNAL_ddd945d1_4_k_cu_b6f1c27e4cuda3std3__47nulloptE,@object
	.size		_ZN34_INTERNAL_ddd945d1_4_k_cu_b6f1c27e4cuda3std3__47nulloptE,(_ZN34_INTERNAL_ddd945d1_4_k_cu_b6f1c27e4cuda3std6ranges3__45__cpo8distanceE - _ZN34_INTERNAL_ddd945d1_4_k_cu_b6f1c27e4cuda3std3__47nulloptE)
_ZN34_INTERNAL_ddd945d1_4_k_cu_b6f1c27e4cuda3std3__47nulloptE:
	.zero		1
	.type		_ZN34_INTERNAL_ddd945d1_4_k_cu_b6f1c27e4cuda3std6ranges3__45__cpo8distanceE,@object
	.size		_ZN34_INTERNAL_ddd945d1_4_k_cu_b6f1c27e4cuda3std6ranges3__45__cpo8distanceE,(_ZN34_INTERNAL_ddd945d1_4_k_cu_b6f1c27e6thrust24THRUST_300001_SM_1000_NS12placeholders2_6E - _ZN34_INTERNAL_ddd945d1_4_k_cu_b6f1c27e4cuda3std6ranges3__45__cpo8distanceE)
_ZN34_INTERNAL_ddd945d1_4_k_cu_b6f1c27e4cuda3std6ranges3__45__cpo8distanceE:
	.zero		1
	.type		_ZN34_INTERNAL_ddd945d1_4_k_cu_b6f1c27e6thrust24THRUST_300001_SM_1000_NS12placeholders2_6E,@object
	.size		_ZN34_INTERNAL_ddd945d1_4_k_cu_b6f1c27e6thrust24THRUST_300001_SM_1000_NS12placeholders2_6E,(_ZN34_INTERNAL_ddd945d1_4_k_cu_b6f1c27e4cuda3std3__45__cpo4cendE - _ZN34_INTERNAL_ddd945d1_4_k_cu_b6f1c27e6thrust24THRUST_300001_SM_1000_NS12placeholders2_6E)
_ZN34_INTERNAL_ddd945d1_4_k_cu_b6f1c27e6thrust24THRUST_300001_SM_1000_NS12placeholders2_6E:
	.zero		1
	.type		_ZN34_INTERNAL_ddd945d1_4_k_cu_b6f1c27e4cuda3std3__45__cpo4cendE,@object
	.size		_ZN34_INTERNAL_ddd945d1_4_k_cu_b6f1c27e4cuda3std3__45__cpo4cendE,(_ZN34_INTERNAL_ddd945d1_4_k_cu_b6f1c27e4cuda3std6ranges3__45__cpo4cendE - _ZN34_INTERNAL_ddd945d1_4_k_cu_b6f1c27e4cuda3std3__45__cpo4cendE)
_ZN34_INTERNAL_ddd945d1_4_k_cu_b6f1c27e4cuda3std3__45__cpo4cendE:
	.zero		1
	.type		_ZN34_INTERNAL_ddd945d1_4_k_cu_b6f1c27e4cuda3std6ranges3__45__cpo4cendE,@object
	.size		_ZN34_INTERNAL_ddd945d1_4_k_cu_b6f1c27e4cuda3std6ranges3__45__cpo4cendE,(_ZN34_INTERNAL_ddd945d1_4_k_cu_b6f1c27e4cuda3std3__420unreachable_sentinelE - _ZN34_INTERNAL_ddd945d1_4_k_cu_b6f1c27e4cuda3std6ranges3__45__cpo4cendE)
_ZN34_INTERNAL_ddd945d1_4_k_cu_b6f1c27e4cuda3std6ranges3__45__cpo4cendE:
	.zero		1
	.type		_ZN34_INTERNAL_ddd945d1_4_k_cu_b6f1c27e4cuda3std3__420unreachable_sentinelE,@object
	.size		_ZN34_INTERNAL_ddd945d1_4_k_cu_b6f1c27e4cuda3std3__420unreachable_sentinelE,(_ZN34_INTERNAL_ddd945d1_4_k_cu_b6f1c27e4cuda3std6ranges3__45__cpo5ssizeE - _ZN34_INTERNAL_ddd945d1_4_k_cu_b6f1c27e4cuda3std3__420unreachable_sentinelE)
_ZN34_INTERNAL_ddd945d1_4_k_cu_b6f1c27e4cuda3std3__420unreachable_sentinelE:
	.zero		1
	.type		_ZN34_INTERNAL_ddd945d1_4_k_cu_b6f1c27e4cuda3std6ranges3__45__cpo5ssizeE,@object
	.size		_ZN34_INTERNAL_ddd945d1_4_k_cu_b6f1c27e4cuda3std6ranges3__45__cpo5ssizeE,(_ZN34_INTERNAL_ddd945d1_4_k_cu_b6f1c27e6thrust24THRUST_300001_SM_1000_NS12placeholders3_10E - _ZN34_INTERNAL_ddd945d1_4_k_cu_b6f1c27e4cuda3std6ranges3__45__cpo5ssizeE)
_ZN34_INTERNAL_ddd945d1_4_k_cu_b6f1c27e4cuda3std6ranges3__45__cpo5ssizeE:
	.zero		1
	.type		_ZN34_INTERNAL_ddd945d1_4_k_cu_b6f1c27e6thrust24THRUST_300001_SM_1000_NS12placeholders3_10E,@object
	.size		_ZN34_INTERNAL_ddd945d1_4_k_cu_b6f1c27e6thrust24THRUST_300001_SM_1000_NS12placeholders3_10E,(_ZN34_INTERNAL_ddd945d1_4_k_cu_b6f1c27e4cuda3std3__45__cpo5crendE - _ZN34_INTERNAL_ddd945d1_4_k_cu_b6f1c27e6thrust24THRUST_300001_SM_1000_NS12placeholders3_10E)
_ZN34_INTERNAL_ddd945d1_4_k_cu_b6f1c27e6thrust24THRUST_300001_SM_1000_NS12placeholders3_10E:
	.zero		1
	.type		_ZN34_INTERNAL_ddd945d1_4_k_cu_b6f1c27e4cuda3std3__45__cpo5crendE,@object
	.size		_ZN34_INTERNAL_ddd945d1_4_k_cu_b6f1c27e4cuda3std3__45__cpo5crendE,(_ZN34_INTERNAL_ddd945d1_4_k_cu_b6f1c27e4cuda3std6ranges3__45__cpo4prevE - _ZN34_INTERNAL_ddd945d1_4_k_cu_b6f1c27e4cuda3std3__45__cpo5crendE)
_ZN34_INTERNAL_ddd945d1_4_k_cu_b6f1c27e4cuda3std3__45__cpo5crendE:
	.zero		1
	.type		_ZN34_INTERNAL_ddd945d1_4_k_cu_b6f1c27e4cuda3std6ranges3__45__cpo4prevE,@object
	.size		_ZN34_INTERNAL_ddd945d1_4_k_cu_b6f1c27e4cuda3std6ranges3__45__cpo4prevE,(_ZN34_INTERNAL_ddd945d1_4_k_cu_b6f1c27e4cuda3std6ranges3__45__cpo9iter_moveE - _ZN34_INTERNAL_ddd945d1_4_k_cu_b6f1c27e4cuda3std6ranges3__45__cpo4prevE)
_ZN34_INTERNAL_ddd945d1_4_k_cu_b6f1c27e4cuda3std6ranges3__45__cpo4prevE:
	.zero		1
	.type		_ZN34_INTERNAL_ddd945d1_4_k_cu_b6f1c27e4cuda3std6ranges3__45__cpo9iter_moveE,@object
	.size		_ZN34_INTERNAL_ddd945d1_4_k_cu_b6f1c27e4cuda3std6ranges3__45__cpo9iter_moveE,(_ZN34_INTERNAL_ddd945d1_4_k_cu_b6f1c27e6thrust24THRUST_300001_SM_1000_NS12placeholders2_2E - _ZN34_INTERNAL_ddd945d1_4_k_cu_b6f1c27e4cuda3std6ranges3__45__cpo9iter_moveE)
_ZN34_INTERNAL_ddd945d1_4_k_cu_b6f1c27e4cuda3std6ranges3__45__cpo9iter_moveE:
	.zero		1
	.type		_ZN34_INTERNAL_ddd945d1_4_k_cu_b6f1c27e6thrust24THRUST_300001_SM_1000_NS12placeholders2_2E,@object
	.size		_ZN34_INTERNAL_ddd945d1_4_k_cu_b6f1c27e6thrust24THRUST_300001_SM_1000_NS12placeholders2_2E,(_ZN34_INTERNAL_ddd945d1_4_k_cu_b6f1c27e6thrust24THRUST_300001_SM_1000_NS12placeholders2_4E - _ZN34_INTERNAL_ddd945d1_4_k_cu_b6f1c27e6thrust24THRUST_300001_SM_1000_NS12placeholders2_2E)
_ZN34_INTERNAL_ddd945d1_4_k_cu_b6f1c27e6thrust24THRUST_300001_SM_1000_NS12placeholders2_2E:
	.zero		1
	.type		_ZN34_INTERNAL_ddd945d1_4_k_cu_b6f1c27e6thrust24THRUST_300001_SM_1000_NS12placeholders2_4E,@object
	.size		_ZN34_INTERNAL_ddd945d1_4_k_cu_b6f1c27e6thrust24THRUST_300001_SM_1000_NS12placeholders2_4E,(_ZN34_INTERNAL_ddd945d1_4_k_cu_b6f1c27e4cuda3std3__45__cpo3endE - _ZN34_INTERNAL_ddd945d1_4_k_cu_b6f1c27e6thrust24THRUST_300001_SM_1000_NS12placeholders2_4E)
_ZN34_INTERNAL_ddd945d1_4_k_cu_b6f1c27e6thrust24THRUST_300001_SM_1000_NS12placeholders2_4E:
	.zero		1
	.type		_ZN34_INTERNAL_ddd945d1_4_k_cu_b6f1c27e4cuda3std3__45__cpo3endE,@object
	.size		_ZN34_INTERNAL_ddd945d1_4_k_cu_b6f1c27e4cuda3std3__45__cpo3endE,(_ZN34_INTERNAL_ddd945d1_4_k_cu_b6f1c27e4cuda3std6ranges3__45__cpo3endE - _ZN34_INTERNAL_ddd945d1_4_k_cu_b6f1c27e4cuda3std3__45__cpo3endE)
_ZN34_INTERNAL_ddd945d1_4_k_cu_b6f1c27e4cuda3std3__45__cpo3endE:
	.zero		1
	.type		_ZN34_INTERNAL_ddd945d1_4_k_cu_b6f1c27e4cuda3std6ranges3__45__cpo3endE,@object
	.size		_ZN34_INTERNAL_ddd945d1_4_k_cu_b6f1c27e4cuda3std6ranges3__45__cpo3endE,(_ZN34_INTERNAL_ddd945d1_4_k_cu_b6f1c27e4cuda3std3__419piecewise_constructE - _ZN34_INTERNAL_ddd945d1_4_k_cu_b6f1c27e4cuda3std6ranges3__45__cpo3endE)
_ZN34_INTERNAL_ddd945d1_4_k_cu_b6f1c27e4cuda3std6ranges3__45__cpo3endE:
	.zero		1
	.type		_ZN34_INTERNAL_ddd945d1_4_k_cu_b6f1c27e4cuda3std3__419piecewise_constructE,@object
	.size		_ZN34_INTERNAL_ddd945d1_4_k_cu_b6f1c27e4cuda3std3__419piecewise_constructE,(_ZN34_INTERNAL_ddd945d1_4_k_cu_b6f1c27e4cuda3std6ranges3__45__cpo5cdataE - _ZN34_INTERNAL_ddd945d1_4_k_cu_b6f1c27e4cuda3std3__419piecewise_constructE)
_ZN34_INTERNAL_ddd945d1_4_k_cu_b6f1c27e4cuda3std3__419piecewise_constructE:
	.zero		1
	.type		_ZN34_INTERNAL_ddd945d1_4_k_cu_b6f1c27e4cuda3std6ranges3__45__cpo5cdataE,@object
	.size		_ZN34_INTERNAL_ddd945d1_4_k_cu_b6f1c27e4cuda3std6ranges3__45__cpo5cdataE,(_ZN34_INTERNAL_ddd945d1_4_k_cu_b6f1c27e6thrust24THRUST_300001_SM_1000_NS12placeholders2_8E - _ZN34_INTERNAL_ddd945d1_4_k_cu_b6f1c27e4cuda3std6ranges3__45__cpo5cdataE)
_ZN34_INTERNAL_ddd945d1_4_k_cu_b6f1c27e4cuda3std6ranges3__45__cpo5cdataE:
	.zero		1
	.type		_ZN34_INTERNAL_ddd945d1_4_k_cu_b6f1c27e6thrust24THRUST_300001_SM_1000_NS12placeholders2_8E,@object
	.size		_ZN34_INTERNAL_ddd945d1_4_k_cu_b6f1c27e6thrust24THRUST_300001_SM_1000_NS12placeholders2_8E,(_ZN34_INTERNAL_ddd945d1_4_k_cu_b6f1c27e4cuda3std3__45__cpo4rendE - _ZN34_INTERNAL_ddd945d1_4_k_cu_b6f1c27e6thrust24THRUST_300001_SM_1000_NS12placeholders2_8E)
_ZN34_INTERNAL_ddd945d1_4_k_cu_b6f1c27e6thrust24THRUST_300001_SM_1000_NS12placeholders2_8E:
	.zero		1
	.type		_ZN34_INTERNAL_ddd945d1_4_k_cu_b6f1c27e4cuda3std3__45__cpo4rendE,@object
	.size		_ZN34_INTERNAL_ddd945d1_4_k_cu_b6f1c27e4cuda3std3__45__cpo4rendE,(_ZN34_INTERNAL_ddd945d1_4_k_cu_b6f1c27e4cuda3std6ranges3__45__cpo9iter_swapE - _ZN34_INTERNAL_ddd945d1_4_k_cu_b6f1c27e4cuda3std3__45__cpo4rendE)
_ZN34_INTERNAL_ddd945d1_4_k_cu_b6f1c27e4cuda3std3__45__cpo4rendE:
	.zero		1
	.type		_ZN34_INTERNAL_ddd945d1_4_k_cu_b6f1c27e4cuda3std6ranges3__45__cpo9iter_swapE,@object
	.size		_ZN34_INTERNAL_ddd945d1_4_k_cu_b6f1c27e4cuda3std6ranges3__45__cpo9iter_swapE,(_ZN34_INTERNAL_ddd945d1_4_k_cu_b6f1c27e4cuda3std3__48unexpectE - _ZN34_INTERNAL_ddd945d1_4_k_cu_b6f1c27e4cuda3std6ranges3__45__cpo9iter_swapE)
_ZN34_INTERNAL_ddd945d1_4_k_cu_b6f1c27e4cuda3std6ranges3__45__cpo9iter_swapE:
	.zero		1
	.type		_ZN34_INTERNAL_ddd945d1_4_k_cu_b6f1c27e4cuda3std3__48unexpectE,@object
	.size		_ZN34_INTERNAL_ddd945d1_4_k_cu_b6f1c27e4cuda3std3__48unexpectE,(_ZN34_INTERNAL_ddd945d1_4_k_cu_b6f1c27e6thrust24THRUST_300001_SM_1000_NS6system6detail10sequential3seqE - _ZN34_INTERNAL_ddd945d1_4_k_cu_b6f1c27e4cuda3std3__48unexpectE)
_ZN34_INTERNAL_ddd945d1_4_k_cu_b6f1c27e4cuda3std3__48unexpectE:
	.zero		1
	.type		_ZN34_INTERNAL_ddd945d1_4_k_cu_b6f1c27e6thrust24THRUST_300001_SM_1000_NS6system6detail10sequential3seqE,@object
	.size		_ZN34_INTERNAL_ddd945d1_4_k_cu_b6f1c27e6thrust24THRUST_300001_SM_1000_NS6system6detail10sequential3seqE,(.L_29 - _ZN34_INTERNAL_ddd945d1_4_k_cu_b6f1c27e6thrust24THRUST_300001_SM_1000_NS6system6detail10sequential3seqE)
_ZN34_INTERNAL_ddd945d1_4_k_cu_b6f1c27e6thrust24THRUST_300001_SM_1000_NS6system6detail10sequential3seqE:
	.zero		1
.L_29:


//--------------------- .nv.constant0._ZN3cub18CUB_300001_SM_10006detail11EmptyKernelIvEEvv --------------------------
	.section	.nv.constant0._ZN3cub18CUB_300001_SM_10006detail11EmptyKernelIvEEvv,"a",@progbits
	.sectionflags	@""
	.align	4
.nv.constant0._ZN3cub18CUB_300001_SM_10006detail11EmptyKernelIvEEvv:
	.zero		896


//--------------------- .nv.constant0._Z6warmUpv  --------------------------
	.section	.nv.constant0._Z6warmUpv,"a",@progbits
	.sectionflags	@""
	.align	4
.nv.constant0._Z6warmUpv:
	.zero		896


//--------------------- .nv.constant0._Z15print_sorted_opP18OperationForAllOps --------------------------
	.section	.nv.constant0._Z15print_sorted_opP18OperationForAllOps,"a",@progbits
	.sectionflags	@""
	.align	4
.nv.constant0._Z15print_sorted_opP18OperationForAllOps:
	.zero		904


//--------------------- .nv.constant0._Z12print_resultP5RWLoc --------------------------
	.section	.nv.constant0._Z12print_resultP5RWLoc,"a",@progbits
	.sectionflags	@""
	.align	4
.nv.constant0._Z12print_resultP5RWLoc:
	.zero		904


//--------------------- .nv.constant0._Z11print_arrayPi --------------------------
	.section	.nv.constant0._Z11print_arrayPi,"a",@progbits
	.sectionflags	@""
	.align	4
.nv.constant0._Z11print_arrayPi:
	.zero		904


//--------------------- .nv.constant0._Z18print_transactionsP11TransactionP9Operationi --------------------------
	.section	.nv.constant0._Z18print_transactionsP11TransactionP9Operationi,"a",@progbits
	.sectionflags	@""
	.align	4
.nv.constant0._Z18print_transactionsP11TransactionP9Operationi:
	.zero		916


//--------------------- SYMBOLS --------------------------

	.type		.nv.reservedSmem.offset0,@object
	.size		.nv.reservedSmem.offset0,0x4
	.type		vprintf,@function
